//
// Generated by NVIDIA NVVM Compiler
//
// Compiler Build ID: CL-36424714
// Cuda compilation tools, release 13.0, V13.0.88
// Based on NVVM 20.0.0
//

.version 9.0
.target sm_100
.address_size 64

	// .globl	_Z13sumZDimensionPdS_mmm
.extern .func  (.param .b32 func_retval0) vprintf
(
	.param .b64 vprintf_param_0,
	.param .b64 vprintf_param_1
)
;
.extern .shared .align 16 .b8 sharedData[];
.global .align 1 .b8 $str[29] = {66, 108, 111, 99, 107, 32, 37, 100, 58, 32, 115, 104, 97, 114, 101, 100, 83, 117, 109, 91, 48, 93, 32, 61, 32, 37, 102, 10};

.visible .entry _Z13sumZDimensionPdS_mmm(
	.param .u64 .ptr .align 1 _Z13sumZDimensionPdS_mmm_param_0,
	.param .u64 .ptr .align 1 _Z13sumZDimensionPdS_mmm_param_1,
	.param .u64 _Z13sumZDimensionPdS_mmm_param_2,
	.param .u64 _Z13sumZDimensionPdS_mmm_param_3,
	.param .u64 _Z13sumZDimensionPdS_mmm_param_4
)
{
	.reg .pred 	%p<13>;
	.reg .b32 	%r<10>;
	.reg .b64 	%rd<104>;
	.reg .b64 	%fd<53>;

	ld.param.u64 	%rd27, [_Z13sumZDimensionPdS_mmm_param_0];
	ld.param.u64 	%rd24, [_Z13sumZDimensionPdS_mmm_param_2];
	ld.param.u64 	%rd28, [_Z13sumZDimensionPdS_mmm_param_3];
	ld.param.u64 	%rd26, [_Z13sumZDimensionPdS_mmm_param_4];
	cvta.to.global.u64 	%rd1, %rd27;
	mov.u32 	%r1, %ctaid.x;
	mov.u32 	%r2, %ntid.x;
	mov.u32 	%r3, %tid.x;
	mad.lo.s32 	%r4, %r1, %r2, %r3;
	cvt.u64.u32 	%rd2, %r4;
	mov.u32 	%r5, %ctaid.y;
	mov.u32 	%r6, %ntid.y;
	mov.u32 	%r7, %tid.y;
	mad.lo.s32 	%r8, %r5, %r6, %r7;
	cvt.u64.u32 	%rd3, %r8;
	setp.le.u64 	%p1, %rd24, %rd2;
	setp.le.u64 	%p2, %rd28, %rd3;
	or.pred  	%p3, %p1, %p2;
	@%p3 bra 	$L__BB0_14;
	setp.eq.s64 	%p4, %rd26, 0;
	mov.f64 	%fd52, 0d0000000000000000;
	@%p4 bra 	$L__BB0_13;
	and.b64  	%rd4, %rd26, 7;
	setp.lt.u64 	%p5, %rd26, 8;
	mov.f64 	%fd52, 0d0000000000000000;
	mov.b64 	%rd102, 0;
	@%p5 bra 	$L__BB0_5;
	and.b64  	%rd102, %rd26, -8;
	add.s64 	%rd30, %rd28, %rd3;
	mad.lo.s64 	%rd31, %rd24, %rd30, %rd2;
	shl.b64 	%rd6, %rd31, 3;
	shl.b64 	%rd32, %rd28, 1;
	add.s64 	%rd33, %rd32, %rd3;
	mul.lo.s64 	%rd34, %rd24, %rd33;
	shl.b64 	%rd35, %rd34, 3;
	shl.b64 	%rd36, %rd2, 3;
	add.s64 	%rd7, %rd35, %rd36;
	mad.lo.s64 	%rd37, %rd28, 3, %rd3;
	mul.lo.s64 	%rd38, %rd24, %rd37;
	shl.b64 	%rd39, %rd38, 3;
	add.s64 	%rd8, %rd39, %rd36;
	shl.b64 	%rd40, %rd28, 2;
	add.s64 	%rd41, %rd40, %rd3;
	mul.lo.s64 	%rd42, %rd24, %rd41;
	shl.b64 	%rd43, %rd42, 3;
	add.s64 	%rd9, %rd43, %rd36;
	mad.lo.s64 	%rd44, %rd28, 5, %rd3;
	mul.lo.s64 	%rd45, %rd24, %rd44;
	shl.b64 	%rd46, %rd45, 3;
	add.s64 	%rd10, %rd46, %rd36;
	mad.lo.s64 	%rd47, %rd28, 6, %rd3;
	mul.lo.s64 	%rd48, %rd24, %rd47;
	shl.b64 	%rd49, %rd48, 3;
	add.s64 	%rd11, %rd49, %rd36;
	mad.lo.s64 	%rd50, %rd28, 7, %rd3;
	mul.lo.s64 	%rd51, %rd24, %rd50;
	shl.b64 	%rd52, %rd51, 3;
	add.s64 	%rd12, %rd52, %rd36;
	mov.f64 	%fd52, 0d0000000000000000;
	mov.u64 	%rd99, %rd1;
	mov.u64 	%rd100, %rd102;
$L__BB0_4:
	.pragma "nounroll";
	mad.lo.s64 	%rd53, %rd24, %rd3, %rd2;
	shl.b64 	%rd54, %rd53, 3;
	add.s64 	%rd55, %rd99, %rd54;
	ld.global.f64 	%fd17, [%rd55];
	add.f64 	%fd18, %fd52, %fd17;
	add.s64 	%rd56, %rd99, %rd6;
	ld.global.f64 	%fd19, [%rd56];
	add.f64 	%fd20, %fd18, %fd19;
	add.s64 	%rd57, %rd99, %rd7;
	ld.global.f64 	%fd21, [%rd57];
	add.f64 	%fd22, %fd20, %fd21;
	add.s64 	%rd58, %rd99, %rd8;
	ld.global.f64 	%fd23, [%rd58];
	add.f64 	%fd24, %fd22, %fd23;
	add.s64 	%rd59, %rd99, %rd9;
	ld.global.f64 	%fd25, [%rd59];
	add.f64 	%fd26, %fd24, %fd25;
	add.s64 	%rd60, %rd99, %rd10;
	ld.global.f64 	%fd27, [%rd60];
	add.f64 	%fd28, %fd26, %fd27;
	add.s64 	%rd61, %rd99, %rd11;
	ld.global.f64 	%fd29, [%rd61];
	add.f64 	%fd30, %fd28, %fd29;
	add.s64 	%rd62, %rd99, %rd12;
	ld.global.f64 	%fd31, [%rd62];
	add.f64 	%fd52, %fd30, %fd31;
	add.s64 	%rd100, %rd100, -8;
	mul.lo.s64 	%rd63, %rd28, %rd24;
	shl.b64 	%rd64, %rd63, 6;
	add.s64 	%rd99, %rd99, %rd64;
	setp.ne.s64 	%p6, %rd100, 0;
	@%p6 bra 	$L__BB0_4;
$L__BB0_5:
	setp.eq.s64 	%p7, %rd4, 0;
	@%p7 bra 	$L__BB0_13;
	and.b64  	%rd18, %rd26, 3;
	setp.lt.u64 	%p8, %rd4, 4;
	@%p8 bra 	$L__BB0_8;
	mad.lo.s64 	%rd65, %rd102, %rd28, %rd3;
	mad.lo.s64 	%rd66, %rd65, %rd24, %rd2;
	shl.b64 	%rd67, %rd66, 3;
	add.s64 	%rd68, %rd1, %rd67;
	ld.global.f64 	%fd33, [%rd68];
	add.f64 	%fd34, %fd52, %fd33;
	add.s64 	%rd69, %rd65, %rd28;
	mad.lo.s64 	%rd70, %rd69, %rd24, %rd2;
	shl.b64 	%rd71, %rd70, 3;
	add.s64 	%rd72, %rd1, %rd71;
	ld.global.f64 	%fd35, [%rd72];
	add.f64 	%fd36, %fd34, %fd35;
	add.s64 	%rd73, %rd69, %rd28;
	mad.lo.s64 	%rd74, %rd73, %rd24, %rd2;
	shl.b64 	%rd75, %rd74, 3;
	add.s64 	%rd76, %rd1, %rd75;
	ld.global.f64 	%fd37, [%rd76];
	add.f64 	%fd38, %fd36, %fd37;
	add.s64 	%rd77, %rd73, %rd28;
	mad.lo.s64 	%rd78, %rd77, %rd24, %rd2;
	shl.b64 	%rd79, %rd78, 3;
	add.s64 	%rd80, %rd1, %rd79;
	ld.global.f64 	%fd39, [%rd80];
	add.f64 	%fd52, %fd38, %fd39;
	add.s64 	%rd102, %rd102, 4;
$L__BB0_8:
	setp.eq.s64 	%p9, %rd18, 0;
	@%p9 bra 	$L__BB0_13;
	setp.eq.s64 	%p10, %rd18, 1;
	@%p10 bra 	$L__BB0_11;
	mad.lo.s64 	%rd81, %rd102, %rd28, %rd3;
	mad.lo.s64 	%rd82, %rd81, %rd24, %rd2;
	shl.b64 	%rd83, %rd82, 3;
	add.s64 	%rd84, %rd1, %rd83;
	ld.global.f64 	%fd41, [%rd84];
	add.f64 	%fd42, %fd52, %fd41;
	add.s64 	%rd85, %rd81, %rd28;
	mad.lo.s64 	%rd86, %rd85, %rd24, %rd2;
	shl.b64 	%rd87, %rd86, 3;
	add.s64 	%rd88, %rd1, %rd87;
	ld.global.f64 	%fd43, [%rd88];
	add.f64 	%fd52, %fd42, %fd43;
	add.s64 	%rd102, %rd102, 2;
$L__BB0_11:
	and.b64  	%rd89, %rd26, 1;
	setp.eq.b64 	%p11, %rd89, 1;
	not.pred 	%p12, %p11;
	@%p12 bra 	$L__BB0_13;
	mad.lo.s64 	%rd90, %rd102, %rd28, %rd3;
	mad.lo.s64 	%rd91, %rd90, %rd24, %rd2;
	shl.b64 	%rd92, %rd91, 3;
	add.s64 	%rd93, %rd1, %rd92;
	ld.global.f64 	%fd44, [%rd93];
	add.f64 	%fd52, %fd52, %fd44;
$L__BB0_13:
	ld.param.u64 	%rd98, [_Z13sumZDimensionPdS_mmm_param_1];
	mad.lo.s64 	%rd94, %rd24, %rd3, %rd2;
	cvta.to.global.u64 	%rd95, %rd98;
	shl.b64 	%rd96, %rd94, 3;
	add.s64 	%rd97, %rd95, %rd96;
	st.global.f64 	[%rd97], %fd52;
$L__BB0_14:
	ret;

}
	// .globl	_Z12reduce2DTo1DPdS_mm
.visible .entry _Z12reduce2DTo1DPdS_mm(
	.param .u64 .ptr .align 1 _Z12reduce2DTo1DPdS_mm_param_0,
	.param .u64 .ptr .align 1 _Z12reduce2DTo1DPdS_mm_param_1,
	.param .u64 _Z12reduce2DTo1DPdS_mm_param_2,
	.param .u64 _Z12reduce2DTo1DPdS_mm_param_3
)
{
	.reg .pred 	%p<11>;
	.reg .b32 	%r<5>;
	.reg .b64 	%rd<76>;
	.reg .b64 	%fd<83>;

	ld.param.u64 	%rd28, [_Z12reduce2DTo1DPdS_mm_param_0];
	ld.param.u64 	%rd25, [_Z12reduce2DTo1DPdS_mm_param_1];
	ld.param.u64 	%rd26, [_Z12reduce2DTo1DPdS_mm_param_2];
	ld.param.u64 	%rd27, [_Z12reduce2DTo1DPdS_mm_param_3];
	cvta.to.global.u64 	%rd1, %rd28;
	mov.u32 	%r1, %ctaid.x;
	mov.u32 	%r2, %ntid.x;
	mov.u32 	%r3, %tid.x;
	mad.lo.s32 	%r4, %r1, %r2, %r3;
	cvt.u64.u32 	%rd2, %r4;
	setp.le.u64 	%p1, %rd26, %rd2;
	@%p1 bra 	$L__BB1_15;
	setp.eq.s64 	%p2, %rd27, 0;
	mov.f64 	%fd82, 0d0000000000000000;
	@%p2 bra 	$L__BB1_14;
	and.b64  	%rd3, %rd27, 15;
	setp.lt.u64 	%p3, %rd27, 16;
	mov.f64 	%fd82, 0d0000000000000000;
	mov.b64 	%rd72, 0;
	@%p3 bra 	$L__BB1_5;
	and.b64  	%rd72, %rd27, -16;
	shl.b64 	%rd30, %rd2, 3;
	add.s64 	%rd69, %rd1, %rd30;
	shl.b64 	%rd6, %rd26, 7;
	shl.b64 	%rd7, %rd26, 3;
	mov.f64 	%fd82, 0d0000000000000000;
	mov.u64 	%rd70, %rd72;
$L__BB1_4:
	.pragma "nounroll";
	ld.global.f64 	%fd18, [%rd69];
	add.f64 	%fd19, %fd82, %fd18;
	add.s64 	%rd31, %rd69, %rd7;
	ld.global.f64 	%fd20, [%rd31];
	add.f64 	%fd21, %fd19, %fd20;
	add.s64 	%rd32, %rd31, %rd7;
	ld.global.f64 	%fd22, [%rd32];
	add.f64 	%fd23, %fd21, %fd22;
	add.s64 	%rd33, %rd32, %rd7;
	ld.global.f64 	%fd24, [%rd33];
	add.f64 	%fd25, %fd23, %fd24;
	add.s64 	%rd34, %rd33, %rd7;
	ld.global.f64 	%fd26, [%rd34];
	add.f64 	%fd27, %fd25, %fd26;
	add.s64 	%rd35, %rd34, %rd7;
	ld.global.f64 	%fd28, [%rd35];
	add.f64 	%fd29, %fd27, %fd28;
	add.s64 	%rd36, %rd35, %rd7;
	ld.global.f64 	%fd30, [%rd36];
	add.f64 	%fd31, %fd29, %fd30;
	add.s64 	%rd37, %rd36, %rd7;
	ld.global.f64 	%fd32, [%rd37];
	add.f64 	%fd33, %fd31, %fd32;
	add.s64 	%rd38, %rd37, %rd7;
	ld.global.f64 	%fd34, [%rd38];
	add.f64 	%fd35, %fd33, %fd34;
	add.s64 	%rd39, %rd38, %rd7;
	ld.global.f64 	%fd36, [%rd39];
	add.f64 	%fd37, %fd35, %fd36;
	add.s64 	%rd40, %rd39, %rd7;
	ld.global.f64 	%fd38, [%rd40];
	add.f64 	%fd39, %fd37, %fd38;
	add.s64 	%rd41, %rd40, %rd7;
	ld.global.f64 	%fd40, [%rd41];
	add.f64 	%fd41, %fd39, %fd40;
	add.s64 	%rd42, %rd41, %rd7;
	ld.global.f64 	%fd42, [%rd42];
	add.f64 	%fd43, %fd41, %fd42;
	add.s64 	%rd43, %rd42, %rd7;
	ld.global.f64 	%fd44, [%rd43];
	add.f64 	%fd45, %fd43, %fd44;
	add.s64 	%rd44, %rd43, %rd7;
	ld.global.f64 	%fd46, [%rd44];
	add.f64 	%fd47, %fd45, %fd46;
	add.s64 	%rd45, %rd44, %rd7;
	ld.global.f64 	%fd48, [%rd45];
	add.f64 	%fd82, %fd47, %fd48;
	add.s64 	%rd70, %rd70, -16;
	add.s64 	%rd69, %rd69, %rd6;
	setp.ne.s64 	%p4, %rd70, 0;
	@%p4 bra 	$L__BB1_4;
$L__BB1_5:
	setp.eq.s64 	%p5, %rd3, 0;
	@%p5 bra 	$L__BB1_14;
	and.b64  	%rd13, %rd27, 7;
	setp.lt.u64 	%p6, %rd3, 8;
	@%p6 bra 	$L__BB1_8;
	mad.lo.s64 	%rd46, %rd72, %rd26, %rd2;
	shl.b64 	%rd47, %rd46, 3;
	add.s64 	%rd48, %rd1, %rd47;
	ld.global.f64 	%fd50, [%rd48];
	add.f64 	%fd51, %fd82, %fd50;
	shl.b64 	%rd49, %rd26, 3;
	add.s64 	%rd50, %rd48, %rd49;
	ld.global.f64 	%fd52, [%rd50];
	add.f64 	%fd53, %fd51, %fd52;
	add.s64 	%rd51, %rd50, %rd49;
	ld.global.f64 	%fd54, [%rd51];
	add.f64 	%fd55, %fd53, %fd54;
	add.s64 	%rd52, %rd51, %rd49;
	ld.global.f64 	%fd56, [%rd52];
	add.f64 	%fd57, %fd55, %fd56;
	add.s64 	%rd53, %rd52, %rd49;
	ld.global.f64 	%fd58, [%rd53];
	add.f64 	%fd59, %fd57, %fd58;
	add.s64 	%rd54, %rd53, %rd49;
	ld.global.f64 	%fd60, [%rd54];
	add.f64 	%fd61, %fd59, %fd60;
	add.s64 	%rd55, %rd54, %rd49;
	ld.global.f64 	%fd62, [%rd55];
	add.f64 	%fd63, %fd61, %fd62;
	add.s64 	%rd56, %rd55, %rd49;
	ld.global.f64 	%fd64, [%rd56];
	add.f64 	%fd82, %fd63, %fd64;
	add.s64 	%rd72, %rd72, 8;
$L__BB1_8:
	setp.eq.s64 	%p7, %rd13, 0;
	@%p7 bra 	$L__BB1_14;
	and.b64  	%rd74, %rd27, 3;
	setp.lt.u64 	%p8, %rd13, 4;
	@%p8 bra 	$L__BB1_11;
	mad.lo.s64 	%rd57, %rd72, %rd26, %rd2;
	shl.b64 	%rd58, %rd57, 3;
	add.s64 	%rd59, %rd1, %rd58;
	ld.global.f64 	%fd66, [%rd59];
	add.f64 	%fd67, %fd82, %fd66;
	shl.b64 	%rd60, %rd26, 3;
	add.s64 	%rd61, %rd59, %rd60;
	ld.global.f64 	%fd68, [%rd61];
	add.f64 	%fd69, %fd67, %fd68;
	add.s64 	%rd62, %rd61, %rd60;
	ld.global.f64 	%fd70, [%rd62];
	add.f64 	%fd71, %fd69, %fd70;
	add.s64 	%rd63, %rd62, %rd60;
	ld.global.f64 	%fd72, [%rd63];
	add.f64 	%fd82, %fd71, %fd72;
	add.s64 	%rd72, %rd72, 4;
$L__BB1_11:
	setp.eq.s64 	%p9, %rd74, 0;
	@%p9 bra 	$L__BB1_14;
	mad.lo.s64 	%rd64, %rd72, %rd26, %rd2;
	shl.b64 	%rd65, %rd64, 3;
	add.s64 	%rd75, %rd1, %rd65;
	shl.b64 	%rd20, %rd26, 3;
$L__BB1_13:
	.pragma "nounroll";
	ld.global.f64 	%fd73, [%rd75];
	add.f64 	%fd82, %fd82, %fd73;
	add.s64 	%rd75, %rd75, %rd20;
	add.s64 	%rd74, %rd74, -1;
	setp.ne.s64 	%p10, %rd74, 0;
	@%p10 bra 	$L__BB1_13;
$L__BB1_14:
	cvta.to.global.u64 	%rd66, %rd25;
	shl.b64 	%rd67, %rd2, 3;
	add.s64 	%rd68, %rd66, %rd67;
	st.global.f64 	[%rd68], %fd82;
$L__BB1_15:
	ret;

}
	// .globl	_Z12reduce1DTo1DPdS_m
.visible .entry _Z12reduce1DTo1DPdS_m(
	.param .u64 .ptr .align 1 _Z12reduce1DTo1DPdS_m_param_0,
	.param .u64 .ptr .align 1 _Z12reduce1DTo1DPdS_m_param_1,
	.param .u64 _Z12reduce1DTo1DPdS_m_param_2
)
{
	.local .align 16 .b8 	__local_depot2[16];
	.reg .b64 	%SP;
	.reg .b64 	%SPL;
	.reg .pred 	%p<6>;
	.reg .b32 	%r<15>;
	.reg .b64 	%rd<21>;
	.reg .b64 	%fd<7>;

	mov.u64 	%SPL, __local_depot2;
	cvta.local.u64 	%SP, %SPL;
	ld.param.u64 	%rd6, [_Z12reduce1DTo1DPdS_m_param_0];
	ld.param.u64 	%rd7, [_Z12reduce1DTo1DPdS_m_param_1];
	ld.param.u64 	%rd8, [_Z12reduce1DTo1DPdS_m_param_2];
	mov.u32 	%r1, %ctaid.x;
	mov.u32 	%r2, %ntid.x;
	mov.u32 	%r4, %tid.x;
	mad.lo.s32 	%r5, %r1, %r2, %r4;
	cvt.u64.u32 	%rd1, %r5;
	cvt.u64.u32 	%rd2, %r4;
	setp.le.u64 	%p1, %rd8, %rd1;
	shl.b32 	%r6, %r4, 3;
	mov.u32 	%r7, sharedData;
	add.s32 	%r3, %r7, %r6;
	@%p1 bra 	$L__BB2_2;
	cvta.to.global.u64 	%rd10, %rd6;
	shl.b64 	%rd11, %rd1, 3;
	add.s64 	%rd12, %rd10, %rd11;
	ld.global.f64 	%fd1, [%rd12];
	st.shared.f64 	[%r3], %fd1;
	bra.uni 	$L__BB2_3;
$L__BB2_2:
	mov.b64 	%rd9, 0;
	st.shared.u64 	[%r3], %rd9;
$L__BB2_3:
	bar.sync 	0;
	setp.lt.u32 	%p2, %r2, 2;
	@%p2 bra 	$L__BB2_8;
	shr.u32 	%r8, %r2, 1;
	cvt.u64.u32 	%rd20, %r8;
$L__BB2_5:
	setp.le.u64 	%p3, %rd20, %rd2;
	@%p3 bra 	$L__BB2_7;
	cvt.u32.u64 	%r9, %rd20;
	shl.b32 	%r10, %r9, 3;
	add.s32 	%r11, %r3, %r10;
	ld.shared.f64 	%fd2, [%r11];
	ld.shared.f64 	%fd3, [%r3];
	add.f64 	%fd4, %fd2, %fd3;
	st.shared.f64 	[%r3], %fd4;
$L__BB2_7:
	bar.sync 	0;
	shr.u64 	%rd5, %rd20, 1;
	setp.gt.u64 	%p4, %rd20, 1;
	mov.u64 	%rd20, %rd5;
	@%p4 bra 	$L__BB2_5;
$L__BB2_8:
	cvt.u32.u64 	%r12, %rd2;
	setp.ne.s32 	%p5, %r12, 0;
	@%p5 bra 	$L__BB2_10;
	add.u64 	%rd13, %SP, 0;
	add.u64 	%rd14, %SPL, 0;
	ld.shared.f64 	%fd5, [sharedData];
	st.local.u32 	[%rd14], %r1;
	st.local.f64 	[%rd14+8], %fd5;
	mov.u64 	%rd15, $str;
	cvta.global.u64 	%rd16, %rd15;
	{ // callseq 0, 0
	.param .b64 param0;
	st.param.b64 	[param0], %rd16;
	.param .b64 param1;
	st.param.b64 	[param1], %rd13;
	.param .b32 retval0;
	call.uni (retval0), 
	vprintf, 
	(
	param0, 
	param1
	);
	ld.param.b32 	%r13, [retval0];
	} // callseq 0
	ld.shared.f64 	%fd6, [sharedData];
	cvta.to.global.u64 	%rd17, %rd7;
	mul.wide.u32 	%rd18, %r1, 8;
	add.s64 	%rd19, %rd17, %rd18;
	st.global.f64 	[%rd19], %fd6;
$L__BB2_10:
	ret;

}


// ===== COMPILED SASS (sm_100) =====

	.target	sm_100

	.elftype	@"ET_EXEC"


//--------------------- .note.nv.tkinfo           --------------------------
	.section	.note.nv.tkinfo,"",@"SHT_NOTE"
	.sectionflags	@"SHF_NOTE_NV_TKINFO"
	.tkinfo
        /*0018*/ 	.word	0x00000002
        /*0030*/ 	.string	""
        /*0030*/ 	.string	"ptxas"
        /*0030*/ 	.string	"Cuda compilation tools, release 13.0, V13.0.88"
        /*0030*/ 	.string	"Build cuda_13.0.r13.0/compiler.36424714_0"
        /*0030*/ 	.string	"-arch sm_100 -m 64 "



//--------------------- .note.nv.cuinfo           --------------------------
	.section	.note.nv.cuinfo,"",@"SHT_NOTE"
	.sectionflags	@"SHF_NOTE_NV_CUINFO"
        /*0018*/ 	.short	0x0002
        /*001a*/ 	.short	0x0064
        /*001c*/ 	.short	0x0082
	.zero		2


//--------------------- .nv.info                  --------------------------
	.section	.nv.info,"",@"SHT_CUDA_INFO"
	.align	4


	//----- nvinfo : EIATTR_REGCOUNT
	.align		4
        /*0000*/ 	.byte	0x04, 0x2f
        /*0002*/ 	.short	(.L_2 - .L_1)
	.align		4
.L_1:
        /*0004*/ 	.word	index@(_Z13sumZDimensionPdS_mmm)
        /*0008*/ 	.word	0x00000020


	//----- nvinfo : EIATTR_FRAME_SIZE
	.align		4
.L_2:
        /*000c*/ 	.byte	0x04, 0x11
        /*000e*/ 	.short	(.L_4 - .L_3)
	.align		4
.L_3:
        /*0010*/ 	.word	index@(_Z13sumZDimensionPdS_mmm)
        /*0014*/ 	.word	0x00000000


	//----- nvinfo : EIATTR_REGCOUNT
	.align		4
.L_4:
        /*0018*/ 	.byte	0x04, 0x2f
        /*001a*/ 	.short	(.L_6 - .L_5)
	.align		4
.L_5:
        /*001c*/ 	.word	index@(_Z12reduce2DTo1DPdS_mm)
        /*0020*/ 	.word	0x00000020


	//----- nvinfo : EIATTR_FRAME_SIZE
	.align		4
.L_6:
        /*0024*/ 	.byte	0x04, 0x11
        /*0026*/ 	.short	(.L_8 - .L_7)
	.align		4
.L_7:
        /*0028*/ 	.word	index@(_Z12reduce2DTo1DPdS_mm)
        /*002c*/ 	.word	0x00000000


	//----- nvinfo : EIATTR_REGCOUNT
	.align		4
.L_8:
        /*0030*/ 	.byte	0x04, 0x2f
        /*0032*/ 	.short	(.L_10 - .L_9)
	.align		4
.L_9:
        /*0034*/ 	.word	index@(_Z12reduce1DTo1DPdS_m)
        /*0038*/ 	.word	0x00000018


	//----- nvinfo : EIATTR_FRAME_SIZE
	.align		4
.L_10:
        /*003c*/ 	.byte	0x04, 0x11
        /*003e*/ 	.short	(.L_12 - .L_11)
	.align		4
.L_11:
        /*0040*/ 	.word	index@(_Z12reduce1DTo1DPdS_m)
        /*0044*/ 	.word	0x00000010


	//----- nvinfo : EIATTR_MIN_STACK_SIZE
	.align		4
.L_12:
        /*0048*/ 	.byte	0x04, 0x12
        /*004a*/ 	.short	(.L_14 - .L_13)
	.align		4
.L_13:
        /*004c*/ 	.word	index@(_Z12reduce1DTo1DPdS_m)
        /*0050*/ 	.word	0x00000010


	//----- nvinfo : EIATTR_MIN_STACK_SIZE
	.align		4
.L_14:
        /*0054*/ 	.byte	0x04, 0x12
        /*0056*/ 	.short	(.L_16 - .L_15)
	.align		4
.L_15:
        /*0058*/ 	.word	index@(_Z12reduce2DTo1DPdS_mm)
        /*005c*/ 	.word	0x00000000


	//----- nvinfo : EIATTR_MIN_STACK_SIZE
	.align		4
.L_16:
        /*0060*/ 	.byte	0x04, 0x12
        /*0062*/ 	.short	(.L_18 - .L_17)
	.align		4
.L_17:
        /*0064*/ 	.word	index@(_Z13sumZDimensionPdS_mmm)
        /*0068*/ 	.word	0x00000000
.L_18:


//--------------------- .nv.compat                --------------------------
	.section	.nv.compat,"",@"SHT_CUDA_COMPAT_INFO"
	.align	4
        /*0000*/ 	.byte	0x02, 0x09, 0x00, 0x00, 0x02, 0x02, 0x01, 0x00, 0x02, 0x05, 0x05, 0x00, 0x03, 0x07, 0x01, 0x01
        /*0010*/ 	.byte	0x02, 0x03, 0x00, 0x00, 0x02, 0x06, 0x01, 0x00, 0x04, 0x0b, 0x08, 0x00, 0x01, 0x00, 0x00, 0x00
        /*0020*/ 	.byte	0x00, 0x00, 0x00, 0x00


//--------------------- .nv.info._Z12reduce1DTo1DPdS_m --------------------------
	.section	.nv.info._Z12reduce1DTo1DPdS_m,"",@"SHT_CUDA_INFO"
	.sectionflags	@""
	.align	4


	//----- nvinfo : EIATTR_CUDA_API_VERSION
	.align		4
        /*0000*/ 	.byte	0x04, 0x37
        /*0002*/ 	.short	(.L_20 - .L_19)
.L_19:
        /*0004*/ 	.word	0x00000082


	//----- nvinfo : EIATTR_KPARAM_INFO
	.align		4
.L_20:
        /*0008*/ 	.byte	0x04, 0x17
        /*000a*/ 	.short	(.L_22 - .L_21)
.L_21:
        /*000c*/ 	.word	0x00000000
        /*0010*/ 	.short	0x0002
        /*0012*/ 	.short	0x0010
        /*0014*/ 	.byte	0x00, 0xf0, 0x21, 0x00


	//----- nvinfo : EIATTR_KPARAM_INFO
	.align		4
.L_22:
        /*0018*/ 	.byte	0x04, 0x17
        /*001a*/ 	.short	(.L_24 - .L_23)
.L_23:
        /*001c*/ 	.word	0x00000000
        /*0020*/ 	.short	0x0001
        /*0022*/ 	.short	0x0008
        /*0024*/ 	.byte	0x00, 0xf5, 0x21, 0x00


	//----- nvinfo : EIATTR_KPARAM_INFO
	.align		4
.L_24:
        /*0028*/ 	.byte	0x04, 0x17
        /*002a*/ 	.short	(.L_26 - .L_25)
.L_25:
        /*002c*/ 	.word	0x00000000
        /*0030*/ 	.short	0x0000
        /*0032*/ 	.short	0x0000
        /*0034*/ 	.byte	0x00, 0xf5, 0x21, 0x00


	//----- nvinfo : EIATTR_SPARSE_MMA_MASK
	.align		4
.L_26:
        /*0038*/ 	.byte	0x03, 0x50
        /*003a*/ 	.short	0x0000


	//----- nvinfo : EIATTR_MAXREG_COUNT
	.align		4
        /*003c*/ 	.byte	0x03, 0x1b
        /*003e*/ 	.short	0x00ff


	//----- nvinfo : EIATTR_NUM_BARRIERS
	.align		4
        /*0040*/ 	.byte	0x02, 0x4c
        /*0042*/ 	.byte	0x01
	.zero		1


	//----- nvinfo : EIATTR_EXTERNS
	.align		4
        /*0044*/ 	.byte	0x04, 0x0f
        /*0046*/ 	.short	(.L_28 - .L_27)


	//   ....[0]....
	.align		4
.L_27:
        /*0048*/ 	.word	index@(vprintf)


	//----- nvinfo : EIATTR_MERCURY_ISA_VERSION
	.align		4
.L_28:
        /*004c*/ 	.byte	0x03, 0x5f
        /*004e*/ 	.short	0x0101


	//----- nvinfo : EIATTR_VRC_CTA_INIT_COUNT
	.align		4
        /*0050*/ 	.byte	0x02, 0x4a
	.zero		1
	.zero		1


	//----- nvinfo : EIATTR_SYSCALL_OFFSETS
	.align		4
        /*0054*/ 	.byte	0x04, 0x46
        /*0056*/ 	.short	(.L_30 - .L_29)


	//   ....[0]....
.L_29:
        /*0058*/ 	.word	0x000003b0


	//----- nvinfo : EIATTR_EXIT_INSTR_OFFSETS
	.align		4
.L_30:
        /*005c*/ 	.byte	0x04, 0x1c
        /*005e*/ 	.short	(.L_32 - .L_31)


	//   ....[0]....
.L_31:
        /*0060*/ 	.word	0x000002e0


	//   ....[1]....
        /*0064*/ 	.word	0x00000430


	//----- nvinfo : EIATTR_CRS_STACK_SIZE
	.align		4
.L_32:
        /*0068*/ 	.byte	0x04, 0x1e
        /*006a*/ 	.short	(.L_34 - .L_33)
.L_33:
        /*006c*/ 	.word	0x00000000


	//----- nvinfo : EIATTR_CBANK_PARAM_SIZE
	.align		4
.L_34:
        /*0070*/ 	.byte	0x03, 0x19
        /*0072*/ 	.short	0x0018


	//----- nvinfo : EIATTR_PARAM_CBANK
	.align		4
        /*0074*/ 	.byte	0x04, 0x0a
        /*0076*/ 	.short	(.L_36 - .L_35)
	.align		4
.L_35:
        /*0078*/ 	.word	index@(.nv.constant0._Z12reduce1DTo1DPdS_m)
        /*007c*/ 	.short	0x0380
        /*007e*/ 	.short	0x0018


	//----- nvinfo : EIATTR_SW_WAR
	.align		4
.L_36:
        /*0080*/ 	.byte	0x04, 0x36
        /*0082*/ 	.short	(.L_38 - .L_37)
.L_37:
        /*0084*/ 	.word	0x00000008
.L_38:


//--------------------- .nv.info._Z12reduce2DTo1DPdS_mm --------------------------
	.section	.nv.info._Z12reduce2DTo1DPdS_mm,"",@"SHT_CUDA_INFO"
	.sectionflags	@""
	.align	4


	//----- nvinfo : EIATTR_CUDA_API_VERSION
	.align		4
        /*0000*/ 	.byte	0x04, 0x37
        /*0002*/ 	.short	(.L_40 - .L_39)
.L_39:
        /*0004*/ 	.word	0x00000082


	//----- nvinfo : EIATTR_KPARAM_INFO
	.align		4
.L_40:
        /*0008*/ 	.byte	0x04, 0x17
        /*000a*/ 	.short	(.L_42 - .L_41)
.L_41:
        /*000c*/ 	.word	0x00000000
        /*0010*/ 	.short	0x0003
        /*0012*/ 	.short	0x0018
        /*0014*/ 	.byte	0x00, 0xf0, 0x21, 0x00


	//----- nvinfo : EIATTR_KPARAM_INFO
	.align		4
.L_42:
        /*0018*/ 	.byte	0x04, 0x17
        /*001a*/ 	.short	(.L_44 - .L_43)
.L_43:
        /*001c*/ 	.word	0x00000000
        /*0020*/ 	.short	0x0002
        /*0022*/ 	.short	0x0010
        /*0024*/ 	.byte	0x00, 0xf0, 0x21, 0x00


	//----- nvinfo : EIATTR_KPARAM_INFO
	.align		4
.L_44:
        /*0028*/ 	.byte	0x04, 0x17
        /*002a*/ 	.short	(.L_46 - .L_45)
.L_45:
        /*002c*/ 	.word	0x00000000
        /*0030*/ 	.short	0x0001
        /*0032*/ 	.short	0x0008
        /*0034*/ 	.byte	0x00, 0xf5, 0x21, 0x00


	//----- nvinfo : EIATTR_KPARAM_INFO
	.align		4
.L_46:
        /*0038*/ 	.byte	0x04, 0x17
        /*003a*/ 	.short	(.L_48 - .L_47)
.L_47:
        /*003c*/ 	.word	0x00000000
        /*0040*/ 	.short	0x0000
        /*0042*/ 	.short	0x0000
        /*0044*/ 	.byte	0x00, 0xf5, 0x21, 0x00


	//----- nvinfo : EIATTR_SPARSE_MMA_MASK
	.align		4
.L_48:
        /*0048*/ 	.byte	0x03, 0x50
        /*004a*/ 	.short	0x0000


	//----- nvinfo : EIATTR_MAXREG_COUNT
	.align		4
        /*004c*/ 	.byte	0x03, 0x1b
        /*004e*/ 	.short	0x00ff


	//----- nvinfo : EIATTR_MERCURY_ISA_VERSION
	.align		4
        /*0050*/ 	.byte	0x03, 0x5f
        /*0052*/ 	.short	0x0101


	//----- nvinfo : EIATTR_VRC_CTA_INIT_COUNT
	.align		4
        /*0054*/ 	.byte	0x02, 0x4a
	.zero		1
	.zero		1


	//----- nvinfo : EIATTR_EXIT_INSTR_OFFSETS
	.align		4
        /*0058*/ 	.byte	0x04, 0x1c
        /*005a*/ 	.short	(.L_50 - .L_49)


	//   ....[0]....
.L_49:
        /*005c*/ 	.word	0x00000080


	//   ....[1]....
        /*0060*/ 	.word	0x00000d80


	//----- nvinfo : EIATTR_CBANK_PARAM_SIZE
	.align		4
.L_50:
        /*0064*/ 	.byte	0x03, 0x19
        /*0066*/ 	.short	0x0020


	//----- nvinfo : EIATTR_PARAM_CBANK
	.align		4
        /*0068*/ 	.byte	0x04, 0x0a
        /*006a*/ 	.short	(.L_52 - .L_51)
	.align		4
.L_51:
        /*006c*/ 	.word	index@(.nv.constant0._Z12reduce2DTo1DPdS_mm)
        /*0070*/ 	.short	0x0380
        /*0072*/ 	.short	0x0020


	//----- nvinfo : EIATTR_SW_WAR
	.align		4
.L_52:
        /*0074*/ 	.byte	0x04, 0x36
        /*0076*/ 	.short	(.L_54 - .L_53)
.L_53:
        /*0078*/ 	.word	0x00000008
.L_54:


//--------------------- .nv.info._Z13sumZDimensionPdS_mmm --------------------------
	.section	.nv.info._Z13sumZDimensionPdS_mmm,"",@"SHT_CUDA_INFO"
	.sectionflags	@""
	.align	4


	//----- nvinfo : EIATTR_CUDA_API_VERSION
	.align		4
        /*0000*/ 	.byte	0x04, 0x37
        /*0002*/ 	.short	(.L_56 - .L_55)
.L_55:
        /*0004*/ 	.word	0x00000082


	//----- nvinfo : EIATTR_KPARAM_INFO
	.align		4
.L_56:
        /*0008*/ 	.byte	0x04, 0x17
        /*000a*/ 	.short	(.L_58 - .L_57)
.L_57:
        /*000c*/ 	.word	0x00000000
        /*0010*/ 	.short	0x0004
        /*0012*/ 	.short	0x0020
        /*0014*/ 	.byte	0x00, 0xf0, 0x21, 0x00


	//----- nvinfo : EIATTR_KPARAM_INFO
	.align		4
.L_58:
        /*0018*/ 	.byte	0x04, 0x17
        /*001a*/ 	.short	(.L_60 - .L_59)
.L_59:
        /*001c*/ 	.word	0x00000000
        /*0020*/ 	.short	0x0003
        /*0022*/ 	.short	0x0018
        /*0024*/ 	.byte	0x00, 0xf0, 0x21, 0x00


	//----- nvinfo : EIATTR_KPARAM_INFO
	.align		4
.L_60:
        /*0028*/ 	.byte	0x04, 0x17
        /*002a*/ 	.short	(.L_62 - .L_61)
.L_61:
        /*002c*/ 	.word	0x00000000
        /*0030*/ 	.short	0x0002
        /*0032*/ 	.short	0x0010
        /*0034*/ 	.byte	0x00, 0xf0, 0x21, 0x00


	//----- nvinfo : EIATTR_KPARAM_INFO
	.align		4
.L_62:
        /*0038*/ 	.byte	0x04, 0x17
        /*003a*/ 	.short	(.L_64 - .L_63)
.L_63:
        /*003c*/ 	.word	0x00000000
        /*0040*/ 	.short	0x0001
        /*0042*/ 	.short	0x0008
        /*0044*/ 	.byte	0x00, 0xf5, 0x21, 0x00


	//----- nvinfo : EIATTR_KPARAM_INFO
	.align		4
.L_64:
        /*0048*/ 	.byte	0x04, 0x17
        /*004a*/ 	.short	(.L_66 - .L_65)
.L_65:
        /*004c*/ 	.word	0x00000000
        /*0050*/ 	.short	0x0000
        /*0052*/ 	.short	0x0000
        /*0054*/ 	.byte	0x00, 0xf5, 0x21, 0x00


	//----- nvinfo : EIATTR_SPARSE_MMA_MASK
	.align		4
.L_66:
        /*0058*/ 	.byte	0x03, 0x50
        /*005a*/ 	.short	0x0000


	//----- nvinfo : EIATTR_MAXREG_COUNT
	.align		4
        /*005c*/ 	.byte	0x03, 0x1b
        /*005e*/ 	.short	0x00ff


	//----- nvinfo : EIATTR_MERCURY_ISA_VERSION
	.align		4
        /*0060*/ 	.byte	0x03, 0x5f
        /*0062*/ 	.short	0x0101


	//----- nvinfo : EIATTR_VRC_CTA_INIT_COUNT
	.align		4
        /*0064*/ 	.byte	0x02, 0x4a
	.zero		1
	.zero		1


	//----- nvinfo : EIATTR_EXIT_INSTR_OFFSETS
	.align		4
        /*0068*/ 	.byte	0x04, 0x1c
        /*006a*/ 	.short	(.L_68 - .L_67)


	//   ....[0]....
.L_67:
        /*006c*/ 	.word	0x000000e0


	//   ....[1]....
        /*0070*/ 	.word	0x00001170


	//----- nvinfo : EIATTR_CBANK_PARAM_SIZE
	.align		4
.L_68:
        /*0074*/ 	.byte	0x03, 0x19
        /*0076*/ 	.short	0x0028


	//----- nvinfo : EIATTR_PARAM_CBANK
	.align		4
        /*0078*/ 	.byte	0x04, 0x0a
        /*007a*/ 	.short	(.L_70 - .L_69)
	.align		4
.L_69:
        /*007c*/ 	.word	index@(.nv.constant0._Z13sumZDimensionPdS_mmm)
        /*0080*/ 	.short	0x0380
        /*0082*/ 	.short	0x0028


	//----- nvinfo : EIATTR_SW_WAR
	.align		4
.L_70:
        /*0084*/ 	.byte	0x04, 0x36
        /*0086*/ 	.short	(.L_72 - .L_71)
.L_71:
        /*0088*/ 	.word	0x00000008
.L_72:


//--------------------- .nv.callgraph             --------------------------
	.section	.nv.callgraph,"",@"SHT_CUDA_CALLGRAPH"
	.align	4
	.sectionentsize	8
	.align		4
        /*0000*/ 	.word	0x00000000
	.align		4
        /*0004*/ 	.word	0xffffffff
	.align		4
        /*0008*/ 	.word	index@(_Z12reduce1DTo1DPdS_m)
	.align		4
        /*000c*/ 	.word	index@(vprintf)
	.align		4
        /*0010*/ 	.word	0x00000000
	.align		4
        /*0014*/ 	.word	0xfffffffe
	.align		4
        /*0018*/ 	.word	0x00000000
	.align		4
        /*001c*/ 	.word	0xfffffffd
	.align		4
        /*0020*/ 	.word	0x00000000
	.align		4
        /*0024*/ 	.word	0xfffffffc


//--------------------- .nv.constant4             --------------------------
	.section	.nv.constant4,"a",@progbits
	.align	8
	.align		8
.nv.constant4:
        /*0000*/ 	.dword	vprintf
	.align		8
        /*0008*/ 	.dword	$str


//--------------------- .text._Z12reduce1DTo1DPdS_m --------------------------
	.section	.text._Z12reduce1DTo1DPdS_m,"ax",@progbits
	.align	128
        .global         _Z12reduce1DTo1DPdS_m
        .type           _Z12reduce1DTo1DPdS_m,@function
        .size           _Z12reduce1DTo1DPdS_m,(.L_x_17 - _Z12reduce1DTo1DPdS_m)
        .other          _Z12reduce1DTo1DPdS_m,@"STO_CUDA_ENTRY STV_DEFAULT"
_Z12reduce1DTo1DPdS_m:
.text._Z12reduce1DTo1DPdS_m:
[----:B------:R-:W0:Y:S01]  /*0000*/  LDC R1, c[0x0][0x37c] ;  /* 0x0000df00ff017b82 */ /* 0x000e220000000800 */
[----:B------:R-:W1:Y:S01]  /*0010*/  S2R R2, SR_CTAID.X ;  /* 0x0000000000027919 */ /* 0x000e620000002500 */
[----:B------:R-:W2:Y:S01]  /*0020*/  LDCU UR8, c[0x0][0x2fc] ;  /* 0x00005f80ff0877ac */ /* 0x000ea20008000800 */
[----:B0-----:R-:W-:Y:S01]  /*0030*/  VIADD R1, R1, 0xfffffff0 ;  /* 0xfffffff001017836 */ /* 0x001fe20000000000 */
[----:B------:R-:W1:Y:S01]  /*0040*/  S2R R11, SR_TID.X ;  /* 0x00000000000b7919 */ /* 0x000e620000002100 */
[----:B------:R-:W1:Y:S01]  /*0050*/  LDCU UR6, c[0x0][0x360] ;  /* 0x00006c00ff0677ac */ /* 0x000e620008000800 */
[----:B------:R-:W0:Y:S01]  /*0060*/  LDCU.64 UR4, c[0x0][0x390] ;  /* 0x00007200ff0477ac */ /* 0x000e220008000a00 */
[----:B------:R-:W3:Y:S01]  /*0070*/  LDCU.64 UR36, c[0x0][0x358] ;  /* 0x00006b00ff2477ac */ /* 0x000ee20008000a00 */
[----:B-1----:R-:W-:-:S05]  /*0080*/  IMAD R0, R2, UR6, R11 ;  /* 0x0000000602007c24 */ /* 0x002fca000f8e020b */
[----:B0-----:R-:W-:-:S04]  /*0090*/  ISETP.GE.U32.AND P0, PT, R0, UR4, PT ;  /* 0x0000000400007c0c */ /* 0x001fc8000bf06070 */
[----:B------:R-:W-:-:S13]  /*00a0*/  ISETP.GE.U32.AND.EX P0, PT, RZ, UR5, PT, P0 ;  /* 0x00000005ff007c0c */ /* 0x000fda000bf06100 */
[----:B------:R-:W0:Y:S02]  /*00b0*/  @!P0 LDC.64 R4, c[0x0][0x380] ;  /* 0x0000e000ff048b82 */ /* 0x000e240000000a00 */
[----:B0-----:R-:W-:-:S04]  /*00c0*/  @!P0 LEA R4, P1, R0, R4, 0x3 ;  /* 0x0000000400048211 */ /* 0x001fc800078218ff */
[----:B------:R-:W-:-:S06]  /*00d0*/  @!P0 LEA.HI.X R5, R0, R5, RZ, 0x3, P1 ;  /* 0x0000000500058211 */ /* 0x000fcc00008f1cff */
[----:B---3--:R-:W3:Y:S01]  /*00e0*/  @!P0 LDG.E.64 R4, desc[UR36][R4.64] ;  /* 0x0000002404048981 */ /* 0x008ee2000c1e1b00 */
[----:B------:R-:W0:Y:S01]  /*00f0*/  S2UR UR5, SR_CgaCtaId ;  /* 0x00000000000579c3 */ /* 0x000e220000008800 */
[----:B------:R-:W-:Y:S01]  /*0100*/  UMOV UR4, 0x400 ;  /* 0x0000040000047882 */ /* 0x000fe20000000000 */
[----:B------:R-:W1:Y:S01]  /*0110*/  LDCU UR7, c[0x0][0x2f8] ;  /* 0x00005f00ff0777ac */ /* 0x000e620008000800 */
[----:B------:R-:W-:Y:S01]  /*0120*/  ISETP.NE.AND P1, PT, R11, RZ, PT ;  /* 0x000000ff0b00720c */ /* 0x000fe20003f25270 */
[----:B------:R-:W-:Y:S01]  /*0130*/  UISETP.GE.U32.AND UP0, UPT, UR6, 0x2, UPT ;  /* 0x000000020600788c */ /* 0x000fe2000bf06070 */
[----:B-1----:R-:W-:Y:S01]  /*0140*/  IADD3 R6, P2, PT, R1, UR7, RZ ;  /* 0x0000000701067c10 */ /* 0x002fe2000ff5e0ff */
[----:B0-----:R-:W-:-:S04]  /*0150*/  ULEA UR4, UR5, UR4, 0x18 ;  /* 0x0000000405047291 */ /* 0x001fc8000f8ec0ff */
[----:B--2---:R-:W-:Y:S02]  /*0160*/  IMAD.X R7, RZ, RZ, UR8, P2 ;  /* 0x00000008ff077e24 */ /* 0x004fe400090e06ff */
[----:B------:R-:W-:-:S05]  /*0170*/  LEA R3, R11, UR4, 0x3 ;  /* 0x000000040b037c11 */ /* 0x000fca000f8e18ff */
[----:B---3--:R0:W-:Y:S04]  /*0180*/  @!P0 STS.64 [R3], R4 ;  /* 0x0000000403008388 */ /* 0x0081e80000000a00 */
[----:B------:R0:W-:Y:S01]  /*0190*/  @P0 STS.64 [R3], RZ ;  /* 0x000000ff03000388 */ /* 0x0001e20000000a00 */
[----:B------:R-:W-:Y:S06]  /*01a0*/  BAR.SYNC.DEFER_BLOCKING 0x0 ;  /* 0x0000000000007b1d */ /* 0x000fec0000010000 */
[----:B------:R-:W-:Y:S05]  /*01b0*/  BRA.U !UP0, `(.L_x_0) ;  /* 0x0000000108487547 */ /* 0x000fea000b800000 */
[----:B------:R-:W-:Y:S01]  /*01c0*/  USHF.R.U32.HI UR4, URZ, 0x1, UR6 ;  /* 0x00000001ff047899 */ /* 0x000fe20008011606 */
[----:B------:R-:W-:-:S05]  /*01d0*/  IMAD.MOV.U32 R13, RZ, RZ, RZ ;  /* 0x000000ffff0d7224 */ /* 0x000fca00078e00ff */
[----:B------:R-:W-:-:S07]  /*01e0*/  IMAD.U32 R10, RZ, RZ, UR4 ;  /* 0x00000004ff0a7e24 */ /* 0x000fce000f8e00ff */
.L_x_1:
[----:B------:R-:W-:-:S04]  /*01f0*/  ISETP.GT.U32.AND P0, PT, R10, R11, PT ;  /* 0x0000000b0a00720c */ /* 0x000fc80003f04070 */
[----:B------:R-:W-:-:S13]  /*0200*/  ISETP.GT.U32.AND.EX P0, PT, R13, RZ, PT, P0 ;  /* 0x000000ff0d00720c */ /* 0x000fda0003f04100 */
[C---:B------:R-:W-:Y:S01]  /*0210*/  @P0 IMAD R0, R10.reuse, 0x8, R3 ;  /* 0x000000080a000824 */ /* 0x040fe200078e0203 */
[----:B------:R-:W-:Y:S04]  /*0220*/  @P0 LDS.64 R8, [R3] ;  /* 0x0000000003080984 */ /* 0x000fe80000000a00 */
[----:B0-----:R-:W0:Y:S02]  /*0230*/  @P0 LDS.64 R4, [R0] ;  /* 0x0000000000040984 */ /* 0x001e240000000a00 */
[----:B0-----:R-:W-:Y:S01]  /*0240*/  @P0 DADD R4, R4, R8 ;  /* 0x0000000004040229 */ /* 0x001fe20000000008 */
[--C-:B------:R-:W-:Y:S02]  /*0250*/  SHF.R.U32.HI R9, RZ, 0x1, R13.reuse ;  /* 0x00000001ff097819 */ /* 0x100fe4000001160d */
[----:B------:R-:W-:-:S04]  /*0260*/  SHF.R.U64 R8, R10, 0x1, R13 ;  /* 0x000000010a087819 */ /* 0x000fc8000000120d */
[----:B------:R1:W-:Y:S01]  /*0270*/  @P0 STS.64 [R3], R4 ;  /* 0x0000000403000388 */ /* 0x0003e20000000a00 */
[----:B------:R-:W-:Y:S01]  /*0280*/  BAR.SYNC.DEFER_BLOCKING 0x0 ;  /* 0x0000000000007b1d */ /* 0x000fe20000010000 */
[----:B------:R-:W-:Y:S01]  /*0290*/  ISETP.GT.U32.AND P0, PT, R10, 0x1, PT ;  /* 0x000000010a00780c */ /* 0x000fe20003f04070 */
[----:B------:R-:W-:-:S03]  /*02a0*/  IMAD.MOV.U32 R10, RZ, RZ, R8 ;  /* 0x000000ffff0a7224 */ /* 0x000fc600078e0008 */
[----:B------:R-:W-:Y:S01]  /*02b0*/  ISETP.GT.U32.AND.EX P0, PT, R13, RZ, PT, P0 ;  /* 0x000000ff0d00720c */ /* 0x000fe20003f04100 */
[----:B------:R-:W-:-:S12]  /*02c0*/  IMAD.MOV.U32 R13, RZ, RZ, R9 ;  /* 0x000000ffff0d7224 */ /* 0x000fd800078e0009 */
[----:B-1----:R-:W-:Y:S05]  /*02d0*/  @P0 BRA `(.L_x_1) ;  /* 0xfffffffc00c40947 */ /* 0x002fea000383ffff */
.L_x_0:
[----:B------:R-:W-:Y:S05]  /*02e0*/  @P1 EXIT ;  /* 0x000000000000194d */ /* 0x000fea0003800000 */
[----:B------:R-:W1:Y:S01]  /*02f0*/  S2UR UR5, SR_CgaCtaId ;  /* 0x00000000000579c3 */ /* 0x000e620000008800 */
[----:B------:R-:W-:Y:S01]  /*0300*/  UMOV UR4, 0x400 ;  /* 0x0000040000047882 */ /* 0x000fe20000000000 */
[----:B------:R-:W-:Y:S01]  /*0310*/  MOV R0, 0x0 ;  /* 0x0000000000007802 */ /* 0x000fe20000000f00 */
[----:B------:R-:W-:Y:S05]  /*0320*/  STL [R1], R2 ;  /* 0x0000000201007387 */ /* 0x000fea0000100800 */
[----:B------:R2:W3:Y:S01]  /*0330*/  LDC.64 R10, c[0x4][R0] ;  /* 0x01000000000a7b82 */ /* 0x0004e20000000a00 */
[----:B-1----:R-:W-:-:S09]  /*0340*/  ULEA UR4, UR5, UR4, 0x18 ;  /* 0x0000000405047291 */ /* 0x002fd2000f8ec0ff */
[----:B------:R-:W1:Y:S02]  /*0350*/  LDS.64 R8, [UR4] ;  /* 0x00000004ff087984 */ /* 0x000e640008000a00 */
[----:B------:R-:W0:Y:S02]  /*0360*/  LDCU.64 UR4, c[0x4][0x8] ;  /* 0x01000100ff0477ac */ /* 0x000e240008000a00 */
[----:B0-----:R-:W-:Y:S02]  /*0370*/  IMAD.U32 R4, RZ, RZ, UR4 ;  /* 0x00000004ff047e24 */ /* 0x001fe4000f8e00ff */
[----:B------:R-:W-:Y:S01]  /*0380*/  IMAD.U32 R5, RZ, RZ, UR5 ;  /* 0x00000005ff057e24 */ /* 0x000fe2000f8e00ff */
[----:B-1-3--:R2:W-:Y:S06]  /*0390*/  STL.64 [R1+0x8], R8 ;  /* 0x0000080801007387 */ /* 0x00a5ec0000100a00 */
[----:B------:R-:W-:-:S07]  /*03a0*/  LEPC R20, `(.L_x_2) ;  /* 0x000000001014794e */ /* 0x000fce0000000000 */
[----:B--2---:R-:W-:Y:S05]  /*03b0*/  CALL.ABS.NOINC R10 ;  /* 0x000000000a007343 */ /* 0x004fea0003c00000 */
.L_x_2:
[----:B------:R-:W0:Y:S01]  /*03c0*/  S2UR UR5, SR_CgaCtaId ;  /* 0x00000000000579c3 */ /* 0x000e220000008800 */
[----:B------:R-:W-:-:S07]  /*03d0*/  UMOV UR4, 0x400 ;  /* 0x0000040000047882 */ /* 0x000fce0000000000 */
[----:B------:R-:W1:Y:S01]  /*03e0*/  LDC.64 R6, c[0x0][0x388] ;  /* 0x0000e200ff067b82 */ /* 0x000e620000000a00 */
[----:B0-----:R-:W-:Y:S01]  /*03f0*/  ULEA UR4, UR5, UR4, 0x18 ;  /* 0x0000000405047291 */ /* 0x001fe2000f8ec0ff */
[----:B-1----:R-:W-:-:S08]  /*0400*/  IMAD.WIDE.U32 R2, R2, 0x8, R6 ;  /* 0x0000000802027825 */ /* 0x002fd000078e0006 */
[----:B------:R-:W0:Y:S04]  /*0410*/  LDS.64 R4, [UR4] ;  /* 0x00000004ff047984 */ /* 0x000e280008000a00 */
[----:B0-----:R-:W-:Y:S01]  /*0420*/  STG.E.64 desc[UR36][R2.64], R4 ;  /* 0x0000000402007986 */ /* 0x001fe2000c101b24 */
[----:B------:R-:W-:Y:S05]  /*0430*/  EXIT ;  /* 0x000000000000794d */ /* 0x000fea0003800000 */
.L_x_3:
[----:B------:R-:W-:-:S00]  /*0440*/  BRA `(.L_x_3) ;  /* 0xfffffffc00fc7947 */ /* 0x000fc0000383ffff */
[----:B------:R-:W-:-:S00]  /*0450*/  NOP ;  /* 0x0000000000007918 */ /* 0x000fc00000000000 */
        /* <DEDUP_REMOVED lines=10> */
.L_x_17:


//--------------------- .text._Z12reduce2DTo1DPdS_mm --------------------------
	.section	.text._Z12reduce2DTo1DPdS_mm,"ax",@progbits
	.align	128
        .global         _Z12reduce2DTo1DPdS_mm
        .type           _Z12reduce2DTo1DPdS_mm,@function
        .size           _Z12reduce2DTo1DPdS_mm,(.L_x_18 - _Z12reduce2DTo1DPdS_mm)
        .other          _Z12reduce2DTo1DPdS_mm,@"STO_CUDA_ENTRY STV_DEFAULT"
_Z12reduce2DTo1DPdS_mm:
.text._Z12reduce2DTo1DPdS_mm:
[----:B------:R-:W-:Y:S01]  /*0000*/  LDC R1, c[0x0][0x37c] ;  /* 0x0000df00ff017b82 */ /* 0x000fe20000000800 */
[----:B------:R-:W0:Y:S07]  /*0010*/  S2R R7, SR_TID.X ;  /* 0x0000000000077919 */ /* 0x000e2e0000002100 */
[----:B------:R-:W0:Y:S08]  /*0020*/  S2UR UR4, SR_CTAID.X ;  /* 0x00000000000479c3 */ /* 0x000e300000002500 */
[----:B------:R-:W0:Y:S08]  /*0030*/  LDC R6, c[0x0][0x360] ;  /* 0x0000d800ff067b82 */ /* 0x000e300000000800 */
[----:B------:R-:W1:Y:S01]  /*0040*/  LDC.64 R8, c[0x0][0x390] ;  /* 0x0000e400ff087b82 */ /* 0x000e620000000a00 */
[----:B0-----:R-:W-:-:S05]  /*0050*/  IMAD R6, R6, UR4, R7 ;  /* 0x0000000406067c24 */ /* 0x001fca000f8e0207 */
[----:B-1----:R-:W-:-:S04]  /*0060*/  ISETP.GE.U32.AND P0, PT, R6, R8, PT ;  /* 0x000000080600720c */ /* 0x002fc80003f06070 */
[----:B------:R-:W-:-:S13]  /*0070*/  ISETP.GE.U32.AND.EX P0, PT, RZ, R9, PT, P0 ;  /* 0x00000009ff00720c */ /* 0x000fda0003f06100 */
[----:B------:R-:W-:Y:S05]  /*0080*/  @P0 EXIT ;  /* 0x000000000000094d */ /* 0x000fea0003800000 */
[----:B------:R-:W0:Y:S01]  /*0090*/  LDCU.64 UR8, c[0x0][0x398] ;  /* 0x00007300ff0877ac */ /* 0x000e220008000a00 */
[----:B------:R-:W-:Y:S01]  /*00a0*/  CS2R R24, SRZ ;  /* 0x0000000000187805 */ /* 0x000fe2000001ff00 */
[----:B------:R-:W1:Y:S01]  /*00b0*/  LDCU.64 UR10, c[0x0][0x358] ;  /* 0x00006b00ff0a77ac */ /* 0x000e620008000a00 */
[----:B0-----:R-:W-:-:S04]  /*00c0*/  UISETP.NE.U32.AND UP0, UPT, UR8, URZ, UPT ;  /* 0x000000ff0800728c */ /* 0x001fc8000bf05070 */
[----:B------:R-:W-:-:S09]  /*00d0*/  UISETP.NE.AND.EX UP0, UPT, UR9, URZ, UPT, UP0 ;  /* 0x000000ff0900728c */ /* 0x000fd2000bf05300 */
[----:B-1----:R-:W-:Y:S05]  /*00e0*/  BRA.U !UP0, `(.L_x_4) ;  /* 0x0000000d08147547 */ /* 0x002fea000b800000 */
[----:B------:R-:W-:Y:S01]  /*00f0*/  UISETP.GE.U32.AND UP1, UPT, UR8, 0x10, UPT ;  /* 0x000000100800788c */ /* 0x000fe2000bf26070 */
[----:B------:R-:W-:Y:S01]  /*0100*/  CS2R R24, SRZ ;  /* 0x0000000000187805 */ /* 0x000fe2000001ff00 */
[----:B------:R-:W-:Y:S02]  /*0110*/  ULOP3.LUT UR12, UR8, 0xf, URZ, 0xc0, !UPT ;  /* 0x0000000f080c7892 */ /* 0x000fe4000f8ec0ff */
[----:B------:R-:W-:Y:S02]  /*0120*/  UISETP.GE.U32.AND.EX UP1, UPT, UR9, URZ, UPT, UP1 ;  /* 0x000000ff0900728c */ /* 0x000fe4000bf26110 */
[----:B------:R-:W-:Y:S01]  /*0130*/  UISETP.NE.U32.AND UP0, UPT, UR12, URZ, UPT ;  /* 0x000000ff0c00728c */ /* 0x000fe2000bf05070 */
[----:B------:R-:W-:Y:S01]  /*0140*/  UMOV UR5, URZ ;  /* 0x000000ff00057c82 */ /* 0x000fe20008000000 */
[----:B------:R-:W-:Y:S02]  /*0150*/  UMOV UR6, URZ ;  /* 0x000000ff00067c82 */ /* 0x000fe40008000000 */
[----:B------:R-:W-:-:S03]  /*0160*/  UISETP.NE.AND.EX UP0, UPT, URZ, URZ, UPT, UP0 ;  /* 0x000000ffff00728c */ /* 0x000fc6000bf05300 */
[----:B------:R-:W-:Y:S08]  /*0170*/  BRA.U !UP1, `(.L_x_5) ;  /* 0x0000000509487547 */ /* 0x000ff0000b800000 */
[----:B------:R-:W0:Y:S01]  /*0180*/  LDCU.64 UR14, c[0x0][0x380] ;  /* 0x00007000ff0e77ac */ /* 0x000e220008000a00 */
[C---:B------:R-:W-:Y:S01]  /*0190*/  IMAD.WIDE.U32 R4, R8.reuse, 0x8, RZ ;  /* 0x0000000808047825 */ /* 0x040fe200078e00ff */
[----:B------:R-:W-:Y:S02]  /*01a0*/  SHF.L.U64.HI R2, R8, 0x7, R9 ;  /* 0x0000000708027819 */ /* 0x000fe40000010209 */
[----:B------:R-:W-:Y:S01]  /*01b0*/  CS2R R24, SRZ ;  /* 0x0000000000187805 */ /* 0x000fe2000001ff00 */
[----:B------:R-:W1:Y:S01]  /*01c0*/  LDCU UR6, c[0x0][0x39c] ;  /* 0x00007380ff0677ac */ /* 0x000e620008000800 */
[----:B------:R-:W-:Y:S01]  /*01d0*/  IMAD.SHL.U32 R11, R9, 0x8, RZ ;  /* 0x00000008090b7824 */ /* 0x000fe200078e00ff */
[----:B------:R-:W-:-:S03]  /*01e0*/  ULOP3.LUT UR5, UR8, 0xfffffff0, URZ, 0xc0, !UPT ;  /* 0xfffffff008057892 */ /* 0x000fc6000f8ec0ff */
[----:B------:R-:W-:-:S04]  /*01f0*/  IMAD.IADD R0, R5, 0x1, R11 ;  /* 0x0000000105007824 */ /* 0x000fc800078e020b */
[----:B------:R-:W-:Y:S01]  /*0200*/  UMOV UR4, UR5 ;  /* 0x0000000500047c82 */ /* 0x000fe20008000000 */
[----:B0-----:R-:W-:-:S04]  /*0210*/  LEA R28, P0, R6, UR14, 0x3 ;  /* 0x0000000e061c7c11 */ /* 0x001fc8000f8018ff */
[----:B------:R-:W-:Y:S01]  /*0220*/  LEA.HI.X R3, R6, UR15, RZ, 0x3, P0 ;  /* 0x0000000f06037c11 */ /* 0x000fe200080f1cff */
[----:B-1----:R-:W-:-:S08]  /*0230*/  UMOV UR7, UR6 ;  /* 0x0000000600077c82 */ /* 0x002fd00008000000 */
.L_x_6:
[----:B------:R-:W-:Y:S01]  /*0240*/  IMAD.MOV.U32 R29, RZ, RZ, R3 ;  /* 0x000000ffff1d7224 */ /* 0x000fe200078e0003 */
[----:B------:R-:W-:-:S04]  /*0250*/  IADD3 R26, P0, PT, R28, R4, RZ ;  /* 0x000000041c1a7210 */ /* 0x000fc80007f1e0ff */
[----:B------:R-:W2:Y:S01]  /*0260*/  LDG.E.64 R14, desc[UR10][R28.64] ;  /* 0x0000000a1c0e7981 */ /* 0x000ea2000c1e1b00 */
[----:B------:R-:W-:Y:S01]  /*0270*/  IMAD.X R27, R3, 0x1, R0, P0 ;  /* 0x00000001031b7824 */ /* 0x000fe200000e0600 */
[----:B------:R-:W-:-:S04]  /*0280*/  IADD3 R16, P0, PT, R26, R4, RZ ;  /* 0x000000041a107210 */ /* 0x000fc80007f1e0ff */
[----:B------:R0:W3:Y:S01]  /*0290*/  LDG.E.64 R12, desc[UR10][R26.64] ;  /* 0x0000000a1a0c7981 */ /* 0x0000e2000c1e1b00 */
[----:B------:R-:W-:Y:S01]  /*02a0*/  IMAD.X R17, R27, 0x1, R0, P0 ;  /* 0x000000011b117824 */ /* 0x000fe200000e0600 */
[----:B------:R-:W-:-:S04]  /*02b0*/  IADD3 R20, P0, PT, R16, R4, RZ ;  /* 0x0000000410147210 */ /* 0x000fc80007f1e0ff */
[----:B------:R-:W4:Y:S01]  /*02c0*/  LDG.E.64 R10, desc[UR10][R16.64] ;  /* 0x0000000a100a7981 */ /* 0x000f22000c1e1b00 */
[----:B------:R-:W-:Y:S01]  /*02d0*/  IMAD.X R21, R17, 0x1, R0, P0 ;  /* 0x0000000111157824 */ /* 0x000fe200000e0600 */
[----:B------:R-:W-:-:S05]  /*02e0*/  IADD3 R22, P0, PT, R20, R4, RZ ;  /* 0x0000000414167210 */ /* 0x000fca0007f1e0ff */
[----:B------:R-:W-:Y:S01]  /*02f0*/  IMAD.X R23, R21, 0x1, R0, P0 ;  /* 0x0000000115177824 */ /* 0x000fe200000e0600 */
[----:B------:R-:W5:Y:S01]  /*0300*/  LDG.E.64 R16, desc[UR10][R20.64] ;  /* 0x0000000a14107981 */ /* 0x000f62000c1e1b00 */
[----:B------:R-:W-:-:S05]  /*0310*/  IADD3 R18, P0, PT, R22, R4, RZ ;  /* 0x0000000416127210 */ /* 0x000fca0007f1e0ff */
[----:B------:R-:W-:Y:S01]  /*0320*/  IMAD.X R19, R23, 0x1, R0, P0 ;  /* 0x0000000117137824 */ /* 0x000fe200000e0600 */
[----:B------:R-:W5:Y:S01]  /*0330*/  LDG.E.64 R20, desc[UR10][R22.64] ;  /* 0x0000000a16147981 */ /* 0x000f62000c1e1b00 */
[----:B0-----:R-:W-:-:S04]  /*0340*/  IADD3 R26, P0, PT, R18, R4, RZ ;  /* 0x00000004121a7210 */ /* 0x001fc80007f1e0ff */
[----:B------:R-:W-:Y:S01]  /*0350*/  IADD3.X R27, PT, PT, R19, R0, RZ, P0, !PT ;  /* 0x00000000131b7210 */ /* 0x000fe200007fe4ff */
[----:B------:R-:W5:Y:S04]  /*0360*/  LDG.E.64 R22, desc[UR10][R18.64] ;  /* 0x0000000a12167981 */ /* 0x000f68000c1e1b00 */
[----:B------:R-:W5:Y:S01]  /*0370*/  LDG.E.64 R18, desc[UR10][R26.64] ;  /* 0x0000000a1a127981 */ /* 0x000f62000c1e1b00 */
[----:B--2---:R-:W-:Y:S01]  /*0380*/  DADD R14, R14, R24 ;  /* 0x000000000e0e7229 */ /* 0x004fe20000000018 */
[----:B------:R-:W-:-:S05]  /*0390*/  IADD3 R24, P0, PT, R26, R4, RZ ;  /* 0x000000041a187210 */ /* 0x000fca0007f1e0ff */
[--C-:B------:R-:W-:Y:S02]  /*03a0*/  IMAD.X R25, R27, 0x1, R0.reuse, P0 ;  /* 0x000000011b197824 */ /* 0x100fe400000e0600 */
[----:B---3--:R-:W-:Y:S01]  /*03b0*/  DADD R12, R14, R12 ;  /* 0x000000000e0c7229 */ /* 0x008fe2000000000c */
[----:B------:R-:W-:Y:S02]  /*03c0*/  IADD3 R14, P0, PT, R24, R4, RZ ;  /* 0x00000004180e7210 */ /* 0x000fe40007f1e0ff */
[----:B------:R-:W2:Y:S03]  /*03d0*/  LDG.E.64 R26, desc[UR10][R24.64] ;  /* 0x0000000a181a7981 */ /* 0x000ea6000c1e1b00 */
[----:B------:R-:W-:-:S05]  /*03e0*/  IMAD.X R15, R25, 0x1, R0, P0 ;  /* 0x00000001190f7824 */ /* 0x000fca00000e0600 */
[----:B------:R0:W3:Y:S01]  /*03f0*/  LDG.E.64 R24, desc[UR10][R14.64] ;  /* 0x0000000a0e187981 */ /* 0x0000e2000c1e1b00 */
[----:B----4-:R-:W-:Y:S01]  /*0400*/  DADD R10, R12, R10 ;  /* 0x000000000c0a7229 */ /* 0x010fe2000000000a */
[----:B------:R-:W-:-:S05]  /*0410*/  IADD3 R12, P0, PT, R14, R4, RZ ;  /* 0x000000040e0c7210 */ /* 0x000fca0007f1e0ff */
[--C-:B------:R-:W-:Y:S02]  /*0420*/  IMAD.X R13, R15, 0x1, R0.reuse, P0 ;  /* 0x000000010f0d7824 */ /* 0x100fe400000e0600 */
[----:B-----5:R-:W-:Y:S01]  /*0430*/  DADD R16, R10, R16 ;  /* 0x000000000a107229 */ /* 0x020fe20000000010 */
[-C--:B0-----:R-:W-:Y:S02]  /*0440*/  IADD3 R14, P0, PT, R12, R4.reuse, RZ ;  /* 0x000000040c0e7210 */ /* 0x081fe40007f1e0ff */
[----:B------:R-:W4:Y:S03]  /*0450*/  LDG.E.64 R10, desc[UR10][R12.64] ;  /* 0x0000000a0c0a7981 */ /* 0x000f26000c1e1b00 */
[----:B------:R-:W-:Y:S02]  /*0460*/  IMAD.X R15, R13, 0x1, R0, P0 ;  /* 0x000000010d0f7824 */ /* 0x000fe400000e0600 */
[----:B------:R-:W-:Y:S01]  /*0470*/  DADD R20, R16, R20 ;  /* 0x0000000010147229 */ /* 0x000fe20000000014 */
[----:B------:R-:W-:-:S02]  /*0480*/  IADD3 R16, P0, PT, R14, R4, RZ ;  /* 0x000000040e107210 */ /* 0x000fc40007f1e0ff */
[----:B------:R-:W5:Y:S03]  /*0490*/  LDG.E.64 R12, desc[UR10][R14.64] ;  /* 0x0000000a0e0c7981 */ /* 0x000f66000c1e1b00 */
[--C-:B------:R-:W-:Y:S02]  /*04a0*/  IMAD.X R17, R15, 0x1, R0.reuse, P0 ;  /* 0x000000010f117824 */ /* 0x100fe400000e0600 */
[----:B------:R-:W-:Y:S01]  /*04b0*/  DADD R22, R20, R22 ;  /* 0x0000000014167229 */ /* 0x000fe20000000016 */
[----:B------:R-:W-:Y:S02]  /*04c0*/  IADD3 R20, P0, PT, R16, R4, RZ ;  /* 0x0000000410147210 */ /* 0x000fe40007f1e0ff */
[----:B------:R-:W5:Y:S03]  /*04d0*/  LDG.E.64 R14, desc[UR10][R16.64] ;  /* 0x0000000a100e7981 */ /* 0x000f66000c1e1b00 */
[----:B------:R-:W-:-:S02]  /*04e0*/  IMAD.X R21, R17, 0x1, R0, P0 ;  /* 0x0000000111157824 */ /* 0x000fc400000e0600 */
[----:B------:R-:W-:Y:S01]  /*04f0*/  DADD R18, R22, R18 ;  /* 0x0000000016127229 */ /* 0x000fe20000000012 */
[----:B------:R-:W-:Y:S02]  /*0500*/  IADD3 R22, P0, PT, R20, R4, RZ ;  /* 0x0000000414167210 */ /* 0x000fe40007f1e0ff */
[----:B------:R-:W5:Y:S02]  /*0510*/  LDG.E.64 R16, desc[UR10][R20.64] ;  /* 0x0000000a14107981 */ /* 0x000f64000c1e1b00 */
[----:B------:R-:W-:-:S05]  /*0520*/  IADD3.X R23, PT, PT, R21, R0, RZ, P0, !PT ;  /* 0x0000000015177210 */ /* 0x000fca00007fe4ff */
[----:B------:R3:W5:Y:S01]  /*0530*/  LDG.E.64 R20, desc[UR10][R22.64] ;  /* 0x0000000a16147981 */ /* 0x000762000c1e1b00 */
[----:B--2---:R-:W-:Y:S01]  /*0540*/  DADD R26, R18, R26 ;  /* 0x00000000121a7229 */ /* 0x004fe2000000001a */
[----:B------:R-:W-:-:S05]  /*0550*/  IADD3 R18, P0, PT, R22, R4, RZ ;  /* 0x0000000416127210 */ /* 0x000fca0007f1e0ff */
[--C-:B------:R-:W-:Y:S02]  /*0560*/  IMAD.X R19, R23, 0x1, R0.reuse, P0 ;  /* 0x0000000117137824 */ /* 0x100fe400000e0600 */
[----:B---3--:R-:W-:Y:S01]  /*0570*/  DADD R22, R26, R24 ;  /* 0x000000001a167229 */ /* 0x008fe20000000018 */
[----:B------:R-:W-:Y:S02]  /*0580*/  IADD3 R24, P0, PT, R18, R4, RZ ;  /* 0x0000000412187210 */ /* 0x000fe40007f1e0ff */
[----:B------:R-:W2:Y:S03]  /*0590*/  LDG.E.64 R26, desc[UR10][R18.64] ;  /* 0x0000000a121a7981 */ /* 0x000ea6000c1e1b00 */
[----:B------:R-:W-:-:S06]  /*05a0*/  IMAD.X R25, R19, 0x1, R0, P0 ;  /* 0x0000000113197824 */ /* 0x000fcc00000e0600 */
[----:B------:R-:W3:Y:S01]  /*05b0*/  LDG.E.64 R24, desc[UR10][R24.64] ;  /* 0x0000000a18187981 */ /* 0x000ee2000c1e1b00 */
[----:B----4-:R-:W-:-:S08]  /*05c0*/  DADD R10, R22, R10 ;  /* 0x00000000160a7229 */ /* 0x010fd0000000000a */
[----:B-----5:R-:W-:-:S08]  /*05d0*/  DADD R10, R10, R12 ;  /* 0x000000000a0a7229 */ /* 0x020fd0000000000c */
[----:B------:R-:W-:Y:S01]  /*05e0*/  DADD R10, R10, R14 ;  /* 0x000000000a0a7229 */ /* 0x000fe2000000000e */
[----:B------:R-:W-:-:S07]  /*05f0*/  UIADD3 UR4, UP1, UPT, UR4, -0x10, URZ ;  /* 0xfffffff004047890 */ /* 0x000fce000ff3e0ff */
[----:B------:R-:W-:Y:S01]  /*0600*/  DADD R10, R10, R16 ;  /* 0x000000000a0a7229 */ /* 0x000fe20000000010 */
[----:B------:R-:W-:Y:S02]  /*0610*/  UIADD3.X UR7, UPT, UPT, UR7, -0x1, URZ, UP1, !UPT ;  /* 0xffffffff07077890 */ /* 0x000fe40008ffe4ff */
[----:B------:R-:W-:-:S05]  /*0620*/  UISETP.NE.U32.AND UP1, UPT, UR4, URZ, UPT ;  /* 0x000000ff0400728c */ /* 0x000fca000bf25070 */
[----:B------:R-:W-:Y:S01]  /*0630*/  DADD R10, R10, R20 ;  /* 0x000000000a0a7229 */ /* 0x000fe20000000014 */
[----:B------:R-:W-:Y:S01]  /*0640*/  UISETP.NE.AND.EX UP1, UPT, UR7, URZ, UPT, UP1 ;  /* 0x000000ff0700728c */ /* 0x000fe2000bf25310 */
[----:B------:R-:W-:-:S05]  /*0650*/  LEA R28, P0, R8, R28, 0x7 ;  /* 0x0000001c081c7211 */ /* 0x000fca00078038ff */
[----:B------:R-:W-:Y:S01]  /*0660*/  IMAD.X R3, R3, 0x1, R2, P0 ;  /* 0x0000000103037824 */ /* 0x000fe200000e0602 */
[----:B--2---:R-:W-:-:S08]  /*0670*/  DADD R10, R10, R26 ;  /* 0x000000000a0a7229 */ /* 0x004fd0000000001a */
[----:B---3--:R-:W-:Y:S01]  /*0680*/  DADD R24, R10, R24 ;  /* 0x000000000a187229 */ /* 0x008fe20000000018 */
[----:B------:R-:W-:Y:S10]  /*0690*/  BRA.U UP1, `(.L_x_6) ;  /* 0xfffffff901e87547 */ /* 0x000ff4000b83ffff */
.L_x_5:
[----:B------:R-:W-:Y:S05]  /*06a0*/  BRA.U !UP0, `(.L_x_4) ;  /* 0x0000000508a47547 */ /* 0x000fea000b800000 */
[----:B------:R-:W-:Y:S02]  /*06b0*/  UISETP.GE.U32.AND UP1, UPT, UR12, 0x8, UPT ;  /* 0x000000080c00788c */ /* 0x000fe4000bf26070 */
[----:B------:R-:W-:Y:S02]  /*06c0*/  ULOP3.LUT UR4, UR8, 0x7, URZ, 0xc0, !UPT ;  /* 0x0000000708047892 */ /* 0x000fe4000f8ec0ff */
[----:B------:R-:W-:Y:S02]  /*06d0*/  UISETP.GE.U32.AND.EX UP1, UPT, URZ, URZ, UPT, UP1 ;  /* 0x000000ffff00728c */ /* 0x000fe4000bf26110 */
[----:B------:R-:W-:-:S04]  /*06e0*/  UISETP.NE.U32.AND UP0, UPT, UR4, URZ, UPT ;  /* 0x000000ff0400728c */ /* 0x000fc8000bf05070 */
[----:B------:R-:W-:-:S03]  /*06f0*/  UISETP.NE.AND.EX UP0, UPT, URZ, URZ, UPT, UP0 ;  /* 0x000000ffff00728c */ /* 0x000fc6000bf05300 */
[----:B------:R-:W-:Y:S08]  /*0700*/  BRA.U !UP1, `(.L_x_7) ;  /* 0x0000000109a87547 */ /* 0x000ff0000b800000 */
[----:B------:R-:W0:Y:S01]  /*0710*/  LDCU.64 UR12, c[0x0][0x380] ;  /* 0x00007000ff0c77ac */ /* 0x000e220008000a00 */
[C---:B------:R-:W-:Y:S02]  /*0720*/  IMAD R0, R8.reuse, UR6, RZ ;  /* 0x0000000608007c24 */ /* 0x040fe4000f8e02ff */
[----:B------:R-:W-:Y:S02]  /*0730*/  IMAD.MOV.U32 R7, RZ, RZ, RZ ;  /* 0x000000ffff077224 */ /* 0x000fe400078e00ff */
[----:B------:R-:W-:Y:S01]  /*0740*/  IMAD R5, R9, UR5, R0 ;  /* 0x0000000509057c24 */ /* 0x000fe2000f8e0200 */
[C---:B------:R-:W-:Y:S01]  /*0750*/  SHF.L.U64.HI R0, R8.reuse, 0x3, R9 ;  /* 0x0000000308007819 */ /* 0x040fe20000010209 */
[----:B------:R-:W-:-:S04]  /*0760*/  IMAD.WIDE.U32 R2, R8, UR5, R6 ;  /* 0x0000000508027c25 */ /* 0x000fc8000f8e0006 */
[----:B------:R-:W-:Y:S02]  /*0770*/  IMAD.IADD R3, R3, 0x1, R5 ;  /* 0x0000000103037824 */ /* 0x000fe400078e0205 */
[----:B------:R-:W-:Y:S01]  /*0780*/  IMAD.SHL.U32 R16, R8, 0x8, RZ ;  /* 0x0000000808107824 */ /* 0x000fe200078e00ff */
[----:B0-----:R-:W-:-:S04]  /*0790*/  LEA R4, P0, R2, UR12, 0x3 ;  /* 0x0000000c02047c11 */ /* 0x001fc8000f8018ff */
[----:B------:R-:W-:Y:S02]  /*07a0*/  LEA.HI.X R5, R2, UR13, R3, 0x3, P0 ;  /* 0x0000000d02057c11 */ /* 0x000fe400080f1c03 */
[----:B------:R-:W-:-:S03]  /*07b0*/  IADD3 R2, P0, PT, R16, R4, RZ ;  /* 0x0000000410027210 */ /* 0x000fc60007f1e0ff */
[----:B------:R-:W2:Y:S01]  /*07c0*/  LDG.E.64 R20, desc[UR10][R4.64] ;  /* 0x0000000a04147981 */ /* 0x000ea2000c1e1b00 */
[----:B------:R-:W-:Y:S02]  /*07d0*/  IADD3.X R3, PT, PT, R0, R5, RZ, P0, !PT ;  /* 0x0000000500037210 */ /* 0x000fe400007fe4ff */
[----:B------:R-:W-:-:S03]  /*07e0*/  IADD3 R18, P0, PT, R2, R16, RZ ;  /* 0x0000001002127210 */ /* 0x000fc60007f1e0ff */
[----:B------:R-:W3:Y:S02]  /*07f0*/  LDG.E.64 R14, desc[UR10][R2.64] ;  /* 0x0000000a020e7981 */ /* 0x000ee4000c1e1b00 */
[----:B------:R-:W-:Y:S01]  /*0800*/  IMAD.X R19, R3, 0x1, R0, P0 ;  /* 0x0000000103137824 */ /* 0x000fe200000e0600 */
[----:B------:R-:W-:-:S04]  /*0810*/  IADD3 R26, P0, PT, R18, R16, RZ ;  /* 0x00000010121a7210 */ /* 0x000fc80007f1e0ff */
[----:B------:R-:W4:Y:S01]  /*0820*/  LDG.E.64 R12, desc[UR10][R18.64] ;  /* 0x0000000a120c7981 */ /* 0x000f22000c1e1b00 */
[----:B------:R-:W-:Y:S01]  /*0830*/  IMAD.X R27, R19, 0x1, R0, P0 ;  /* 0x00000001131b7824 */ /* 0x000fe200000e0600 */
[----:B------:R-:W-:-:S04]  /*0840*/  IADD3 R28, P0, PT, R26, R16, RZ ;  /* 0x000000101a1c7210 */ /* 0x000fc80007f1e0ff */
[----:B------:R0:W5:Y:S01]  /*0850*/  LDG.E.64 R10, desc[UR10][R26.64] ;  /* 0x0000000a1a0a7981 */ /* 0x000162000c1e1b00 */
[----:B------:R-:W-:-:S05]  /*0860*/  IMAD.X R29, R27, 0x1, R0, P0 ;  /* 0x000000011b1d7824 */ /* 0x000fca00000e0600 */
[----:B------:R-:W5:Y:S01]  /*0870*/  LDG.E.64 R4, desc[UR10][R28.64] ;  /* 0x0000000a1c047981 */ /* 0x000f62000c1e1b00 */
[----:B0-----:R-:W-:-:S05]  /*0880*/  IADD3 R26, P0, PT, R28, R16, RZ ;  /* 0x000000101c1a7210 */ /* 0x001fca0007f1e0ff */
[----:B------:R-:W-:Y:S01]  /*0890*/  IMAD.X R27, R29, 0x1, R0, P0 ;  /* 0x000000011d1b7824 */ /* 0x000fe200000e0600 */
[----:B------:R-:W-:-:S04]  /*08a0*/  IADD3 R22, P0, PT, R26, R16, RZ ;  /* 0x000000101a167210 */ /* 0x000fc80007f1e0ff */
[----:B------:R-:W5:Y:S01]  /*08b0*/  LDG.E.64 R2, desc[UR10][R26.64] ;  /* 0x0000000a1a027981 */ /* 0x000f62000c1e1b00 */
[----:B------:R-:W-:Y:S01]  /*08c0*/  IMAD.X R23, R27, 0x1, R0, P0 ;  /* 0x000000011b177824 */ /* 0x000fe200000e0600 */
[----:B------:R-:W-:-:S04]  /*08d0*/  IADD3 R18, P0, PT, R22, R16, RZ ;  /* 0x0000001016127210 */ /* 0x000fc80007f1e0ff */
[----:B------:R-:W5:Y:S01]  /*08e0*/  LDG.E.64 R16, desc[UR10][R22.64] ;  /* 0x0000000a16107981 */ /* 0x000f62000c1e1b00 */
[----:B------:R-:W-:-:S06]  /*08f0*/  IMAD.X R19, R23, 0x1, R0, P0 ;  /* 0x0000000117137824 */ /* 0x000fcc00000e0600 */
[----:B------:R-:W5:Y:S01]  /*0900*/  LDG.E.64 R18, desc[UR10][R18.64] ;  /* 0x0000000a12127981 */ /* 0x000f62000c1e1b00 */
[----:B------:R-:W-:-:S04]  /*0910*/  UIADD3 UR5, UP1, UPT, UR5, 0x8, URZ ;  /* 0x0000000805057890 */ /* 0x000fc8000ff3e0ff */
[----:B------:R-:W-:Y:S01]  /*0920*/  UIADD3.X UR6, UPT, UPT, URZ, UR6, URZ, UP1, !UPT ;  /* 0x00000006ff067290 */ /* 0x000fe20008ffe4ff */
[----:B--2---:R-:W-:-:S08]  /*0930*/  DADD R20, R24, R20 ;  /* 0x0000000018147229 */ /* 0x004fd00000000014 */
[----:B---3--:R-:W-:-:S08]  /*0940*/  DADD R14, R20, R14 ;  /* 0x00000000140e7229 */ /* 0x008fd0000000000e */
[----:B----4-:R-:W-:-:S08]  /*0950*/  DADD R12, R14, R12 ;  /* 0x000000000e0c7229 */ /* 0x010fd0000000000c */
[----:B-----5:R-:W-:-:S08]  /*0960*/  DADD R10, R12, R10 ;  /* 0x000000000c0a7229 */ /* 0x020fd0000000000a */
[----:B------:R-:W-:-:S08]  /*0970*/  DADD R4, R10, R4 ;  /* 0x000000000a047229 */ /* 0x000fd00000000004 */
[----:B------:R-:W-:-:S08]  /*0980*/  DADD R2, R4, R2 ;  /* 0x0000000004027229 */ /* 0x000fd00000000002 */
[----:B------:R-:W-:-:S08]  /*0990*/  DADD R2, R2, R16 ;  /* 0x0000000002027229 */ /* 0x000fd00000000010 */
[----:B------:R-:W-:-:S11]  /*09a0*/  DADD R24, R2, R18 ;  /* 0x0000000002187229 */ /* 0x000fd60000000012 */
.L_x_7:
[----:B------:R-:W-:Y:S05]  /*09b0*/  BRA.U !UP0, `(.L_x_4) ;  /* 0x0000000108e07547 */ /* 0x000fea000b800000 */
[----:B------:R-:W-:Y:S02]  /*09c0*/  UISETP.GE.U32.AND UP1, UPT, UR4, 0x4, UPT ;  /* 0x000000040400788c */ /* 0x000fe4000bf26070 */
[----:B------:R-:W-:Y:S02]  /*09d0*/  ULOP3.LUT UR7, UR8, 0x3, URZ, 0xc0, !UPT ;  /* 0x0000000308077892 */ /* 0x000fe4000f8ec0ff */
[----:B------:R-:W-:Y:S02]  /*09e0*/  UISETP.GE.U32.AND.EX UP1, UPT, URZ, URZ, UPT, UP1 ;  /* 0x000000ffff00728c */ /* 0x000fe4000bf26110 */
[----:B------:R-:W-:Y:S01]  /*09f0*/  UISETP.NE.U32.AND UP0, UPT, UR7, URZ, UPT ;  /* 0x000000ff0700728c */ /* 0x000fe2000bf05070 */
[----:B------:R-:W-:-:S03]  /*0a00*/  UMOV UR4, URZ ;  /* 0x000000ff00047c82 */ /* 0x000fc60008000000 */
[----:B------:R-:W-:-:S03]  /*0a10*/  UISETP.NE.AND.EX UP0, UPT, UR4, URZ, UPT, UP0 ;  /* 0x000000ff0400728c */ /* 0x000fc6000bf05300 */
[----:B------:R-:W-:Y:S08]  /*0a20*/  BRA.U !UP1, `(.L_x_8) ;  /* 0x00000001096c7547 */ /* 0x000ff0000b800000 */
[----:B------:R-:W0:Y:S01]  /*0a30*/  LDCU.64 UR8, c[0x0][0x380] ;  /* 0x00007000ff0877ac */ /* 0x000e220008000a00 */
[----:B------:R-:W-:Y:S01]  /*0a40*/  MOV R2, R6 ;  /* 0x0000000600027202 */ /* 0x000fe20000000f00 */
[C---:B------:R-:W-:Y:S01]  /*0a50*/  IMAD R0, R8.reuse, UR6, RZ ;  /* 0x0000000608007c24 */ /* 0x040fe2000f8e02ff */
[C---:B------:R-:W-:Y:S01]  /*0a60*/  SHF.L.U64.HI R19, R8.reuse, 0x3, R9 ;  /* 0x0000000308137819 */ /* 0x040fe20000010209 */
[----:B------:R-:W-:Y:S02]  /*0a70*/  IMAD.MOV.U32 R3, RZ, RZ, RZ ;  /* 0x000000ffff037224 */ /* 0x000fe400078e00ff */
[----:B------:R-:W-:Y:S02]  /*0a80*/  IMAD R5, R9, UR5, R0 ;  /* 0x0000000509057c24 */ /* 0x000fe4000f8e0200 */
[----:B------:R-:W-:-:S04]  /*0a90*/  IMAD.WIDE.U32 R2, R8, UR5, R2 ;  /* 0x0000000508027c25 */ /* 0x000fc8000f8e0002 */
[----:B------:R-:W-:Y:S02]  /*0aa0*/  IMAD.IADD R5, R3, 0x1, R5 ;  /* 0x0000000103057824 */ /* 0x000fe400078e0205 */
[----:B------:R-:W-:Y:S01]  /*0ab0*/  IMAD.SHL.U32 R17, R8, 0x8, RZ ;  /* 0x0000000808117824 */ /* 0x000fe200078e00ff */
[----:B0-----:R-:W-:-:S04]  /*0ac0*/  LEA R4, P0, R2, UR8, 0x3 ;  /* 0x0000000802047c11 */ /* 0x001fc8000f8018ff */
[----:B------:R-:W-:Y:S02]  /*0ad0*/  LEA.HI.X R5, R2, UR9, R5, 0x3, P0 ;  /* 0x0000000902057c11 */ /* 0x000fe400080f1c05 */
[----:B------:R-:W-:-:S03]  /*0ae0*/  IADD3 R10, P0, PT, R17, R4, RZ ;  /* 0x00000004110a7210 */ /* 0x000fc60007f1e0ff */
[----:B------:R-:W2:Y:S02]  /*0af0*/  LDG.E.64 R2, desc[UR10][R4.64] ;  /* 0x0000000a04027981 */ /* 0x000ea4000c1e1b00 */
[----:B------:R-:W-:Y:S01]  /*0b00*/  IMAD.X R11, R19, 0x1, R5, P0 ;  /* 0x00000001130b7824 */ /* 0x000fe200000e0605 */
[----:B------:R-:W-:-:S04]  /*0b10*/  IADD3 R14, P0, PT, R10, R17, RZ ;  /* 0x000000110a0e7210 */ /* 0x000fc80007f1e0ff */
[----:B------:R-:W3:Y:S01]  /*0b20*/  LDG.E.64 R12, desc[UR10][R10.64] ;  /* 0x0000000a0a0c7981 */ /* 0x000ee2000c1e1b00 */
[----:B------:R-:W-:Y:S01]  /*0b30*/  IMAD.X R15, R11, 0x1, R19, P0 ;  /* 0x000000010b0f7824 */ /* 0x000fe200000e0613 */
[----:B------:R-:W-:-:S04]  /*0b40*/  IADD3 R18, P0, PT, R14, R17, RZ ;  /* 0x000000110e127210 */ /* 0x000fc80007f1e0ff */
[----:B------:R-:W4:Y:S01]  /*0b50*/  LDG.E.64 R16, desc[UR10][R14.64] ;  /* 0x0000000a0e107981 */ /* 0x000f22000c1e1b00 */
[----:B------:R-:W-:-:S06]  /*0b60*/  IMAD.X R19, R15, 0x1, R19, P0 ;  /* 0x000000010f137824 */ /* 0x000fcc00000e0613 */
[----:B------:R-:W5:Y:S01]  /*0b70*/  LDG.E.64 R18, desc[UR10][R18.64] ;  /* 0x0000000a12127981 */ /* 0x000f62000c1e1b00 */
[----:B------:R-:W-:-:S04]  /*0b80*/  UIADD3 UR5, UP1, UPT, UR5, 0x4, URZ ;  /* 0x0000000405057890 */ /* 0x000fc8000ff3e0ff */
[----:B------:R-:W-:Y:S01]  /*0b90*/  UIADD3.X UR6, UPT, UPT, URZ, UR6, URZ, UP1, !UPT ;  /* 0x00000006ff067290 */ /* 0x000fe20008ffe4ff */
[----:B--2---:R-:W-:-:S08]  /*0ba0*/  DADD R2, R24, R2 ;  /* 0x0000000018027229 */ /* 0x004fd00000000002 */
[----:B---3--:R-:W-:-:S08]  /*0bb0*/  DADD R2, R2, R12 ;  /* 0x0000000002027229 */ /* 0x008fd0000000000c */
[----:B----4-:R-:W-:-:S08]  /*0bc0*/  DADD R2, R2, R16 ;  /* 0x0000000002027229 */ /* 0x010fd00000000010 */
[----:B-----5:R-:W-:-:S11]  /*0bd0*/  DADD R24, R2, R18 ;  /* 0x0000000002187229 */ /* 0x020fd60000000012 */
.L_x_8:
[----:B------:R-:W-:Y:S05]  /*0be0*/  BRA.U !UP0, `(.L_x_4) ;  /* 0x0000000108547547 */ /* 0x000fea000b800000 */
[----:B------:R-:W0:Y:S01]  /*0bf0*/  LDCU.64 UR8, c[0x0][0x380] ;  /* 0x00007000ff0877ac */ /* 0x000e220008000a00 */
[----:B------:R-:W-:Y:S01]  /*0c00*/  MOV R2, R6 ;  /* 0x0000000600027202 */ /* 0x000fe20000000f00 */
[C---:B------:R-:W-:Y:S02]  /*0c10*/  IMAD R0, R8.reuse, UR6, RZ ;  /* 0x0000000608007c24 */ /* 0x040fe4000f8e02ff */
[----:B------:R-:W-:Y:S02]  /*0c20*/  IMAD.MOV.U32 R3, RZ, RZ, RZ ;  /* 0x000000ffff037224 */ /* 0x000fe400078e00ff */
[----:B------:R-:W-:Y:S01]  /*0c30*/  IMAD R11, R9, UR5, R0 ;  /* 0x00000005090b7c24 */ /* 0x000fe2000f8e0200 */
[C---:B------:R-:W-:Y:S01]  /*0c40*/  SHF.L.U64.HI R9, R8.reuse, 0x3, R9 ;  /* 0x0000000308097819 */ /* 0x040fe20000010209 */
[----:B------:R-:W-:-:S04]  /*0c50*/  IMAD.WIDE.U32 R2, R8, UR5, R2 ;  /* 0x0000000508027c25 */ /* 0x000fc8000f8e0002 */
[----:B------:R-:W-:Y:S01]  /*0c60*/  IMAD.IADD R3, R3, 0x1, R11 ;  /* 0x0000000103037824 */ /* 0x000fe200078e020b */
[----:B0-----:R-:W-:-:S04]  /*0c70*/  LEA R5, P0, R2, UR8, 0x3 ;  /* 0x0000000802057c11 */ /* 0x001fc8000f8018ff */
[----:B------:R-:W-:-:S09]  /*0c80*/  LEA.HI.X R0, R2, UR9, R3, 0x3, P0 ;  /* 0x0000000902007c11 */ /* 0x000fd200080f1c03 */
.L_x_9:
[----:B------:R-:W-:Y:S02]  /*0c90*/  IMAD.MOV.U32 R2, RZ, RZ, R5 ;  /* 0x000000ffff027224 */ /* 0x000fe400078e0005 */
[----:B------:R-:W-:-:S06]  /*0ca0*/  IMAD.MOV.U32 R3, RZ, RZ, R0 ;  /* 0x000000ffff037224 */ /* 0x000fcc00078e0000 */
[----:B------:R-:W2:Y:S01]  /*0cb0*/  LDG.E.64 R2, desc[UR10][R2.64] ;  /* 0x0000000a02027981 */ /* 0x000ea2000c1e1b00 */
[----:B------:R-:W-:Y:S01]  /*0cc0*/  UIADD3 UR7, UP0, UPT, UR7, -0x1, URZ ;  /* 0xffffffff07077890 */ /* 0x000fe2000ff1e0ff */
[----:B------:R-:W-:-:S03]  /*0cd0*/  LEA R5, P0, R8, R5, 0x3 ;  /* 0x0000000508057211 */ /* 0x000fc600078018ff */
[----:B------:R-:W-:Y:S02]  /*0ce0*/  UIADD3.X UR4, UPT, UPT, UR4, -0x1, URZ, UP0, !UPT ;  /* 0xffffffff04047890 */ /* 0x000fe400087fe4ff */
[----:B------:R-:W-:Y:S01]  /*0cf0*/  UISETP.NE.U32.AND UP0, UPT, UR7, URZ, UPT ;  /* 0x000000ff0700728c */ /* 0x000fe2000bf05070 */
[----:B------:R-:W-:-:S03]  /*0d00*/  IMAD.X R0, R0, 0x1, R9, P0 ;  /* 0x0000000100007824 */ /* 0x000fc600000e0609 */
[----:B------:R-:W-:Y:S01]  /*0d10*/  UISETP.NE.AND.EX UP0, UPT, UR4, URZ, UPT, UP0 ;  /* 0x000000ff0400728c */ /* 0x000fe2000bf05300 */
[----:B--2---:R-:W-:-:S08]  /*0d20*/  DADD R24, R2, R24 ;  /* 0x0000000002187229 */ /* 0x004fd00000000018 */
[----:B------:R-:W-:Y:S05]  /*0d30*/  BRA.U UP0, `(.L_x_9) ;  /* 0xfffffffd00d47547 */ /* 0x000fea000b83ffff */
.L_x_4:
[----:B------:R-:W0:Y:S02]  /*0d40*/  LDCU.64 UR4, c[0x0][0x388] ;  /* 0x00007100ff0477ac */ /* 0x000e240008000a00 */
[----:B0-----:R-:W-:-:S04]  /*0d50*/  LEA R2, P0, R6, UR4, 0x3 ;  /* 0x0000000406027c11 */ /* 0x001fc8000f8018ff */
[----:B------:R-:W-:-:S05]  /*0d60*/  LEA.HI.X R3, R6, UR5, RZ, 0x3, P0 ;  /* 0x0000000506037c11 */ /* 0x000fca00080f1cff */
[----:B------:R-:W-:Y:S01]  /*0d70*/  STG.E.64 desc[UR10][R2.64], R24 ;  /* 0x0000001802007986 */ /* 0x000fe2000c101b0a */
[----:B------:R-:W-:Y:S05]  /*0d80*/  EXIT ;  /* 0x000000000000794d */ /* 0x000fea0003800000 */
.L_x_10:
        /* <DEDUP_REMOVED lines=15> */
.L_x_18:


//--------------------- .text._Z13sumZDimensionPdS_mmm --------------------------
	.section	.text._Z13sumZDimensionPdS_mmm,"ax",@progbits
	.align	128
        .global         _Z13sumZDimensionPdS_mmm
        .type           _Z13sumZDimensionPdS_mmm,@function
        .size           _Z13sumZDimensionPdS_mmm,(.L_x_19 - _Z13sumZDimensionPdS_mmm)
        .other          _Z13sumZDimensionPdS_mmm,@"STO_CUDA_ENTRY STV_DEFAULT"
_Z13sumZDimensionPdS_mmm:
.text._Z13sumZDimensionPdS_mmm:
[----:B------:R-:W-:Y:S01]  /*0000*/  LDC R1, c[0x0][0x37c] ;  /* 0x0000df00ff017b82 */ /* 0x000fe20000000800 */
[----:B------:R-:W0:Y:S07]  /*0010*/  S2R R15, SR_TID.Y ;  /* 0x00000000000f7919 */ /* 0x000e2e0000002200 */
[----:B------:R-:W1:Y:S01]  /*0020*/  LDC R12, c[0x0][0x360] ;  /* 0x0000d800ff0c7b82 */ /* 0x000e620000000800 */
[----:B------:R-:W2:Y:S01]  /*0030*/  LDCU.128 UR12, c[0x0][0x390] ;  /* 0x00007200ff0c77ac */ /* 0x000ea20008000c00 */
[----:B------:R-:W1:Y:S06]  /*0040*/  S2R R13, SR_TID.X ;  /* 0x00000000000d7919 */ /* 0x000e6c0000002100 */
[----:B------:R-:W0:Y:S08]  /*0050*/  S2UR UR5, SR_CTAID.Y ;  /* 0x00000000000579c3 */ /* 0x000e300000002600 */
[----:B------:R-:W0:Y:S08]  /*0060*/  LDC R14, c[0x0][0x364] ;  /* 0x0000d900ff0e7b82 */ /* 0x000e300000000800 */
[----:B------:R-:W1:Y:S01]  /*0070*/  S2UR UR4, SR_CTAID.X ;  /* 0x00000000000479c3 */ /* 0x000e620000002500 */
[----:B0-----:R-:W-:-:S05]  /*0080*/  IMAD R14, R14, UR5, R15 ;  /* 0x000000050e0e7c24 */ /* 0x001fca000f8e020f */
[----:B--2---:R-:W-:Y:S01]  /*0090*/  ISETP.GE.U32.AND P1, PT, R14, UR14, PT ;  /* 0x0000000e0e007c0c */ /* 0x004fe2000bf26070 */
[----:B-1----:R-:W-:-:S03]  /*00a0*/  IMAD R12, R12, UR4, R13 ;  /* 0x000000040c0c7c24 */ /* 0x002fc6000f8e020d */
[----:B------:R-:W-:Y:S02]  /*00b0*/  ISETP.GE.U32.AND.EX P1, PT, RZ, UR15, PT, P1 ;  /* 0x0000000fff007c0c */ /* 0x000fe4000bf26110 */
[----:B------:R-:W-:-:S04]  /*00c0*/  ISETP.GE.U32.AND P0, PT, R12, UR12, PT ;  /* 0x0000000c0c007c0c */ /* 0x000fc8000bf06070 */
[----:B------:R-:W-:-:S13]  /*00d0*/  ISETP.GE.U32.OR.EX P0, PT, RZ, UR13, P1, P0 ;  /* 0x0000000dff007c0c */ /* 0x000fda0008f06500 */
[----:B------:R-:W-:Y:S05]  /*00e0*/  @P0 EXIT ;  /* 0x000000000000094d */ /* 0x000fea0003800000 */
[----:B------:R-:W0:Y:S01]  /*00f0*/  LDCU.64 UR6, c[0x0][0x3a0] ;  /* 0x00007400ff0677ac */ /* 0x000e220008000a00 */
[----:B------:R-:W-:Y:S01]  /*0100*/  CS2R R10, SRZ ;  /* 0x00000000000a7805 */ /* 0x000fe2000001ff00 */
[----:B------:R-:W1:Y:S01]  /*0110*/  LDCU.64 UR10, c[0x0][0x358] ;  /* 0x00006b00ff0a77ac */ /* 0x000e620008000a00 */
[----:B0-----:R-:W-:-:S04]  /*0120*/  UISETP.NE.U32.AND UP0, UPT, UR6, URZ, UPT ;  /* 0x000000ff0600728c */ /* 0x001fc8000bf05070 */
[----:B------:R-:W-:-:S09]  /*0130*/  UISETP.NE.AND.EX UP0, UPT, UR7, URZ, UPT, UP0 ;  /* 0x000000ff0700728c */ /* 0x000fd2000bf05300 */
[----:B-1----:R-:W-:Y:S05]  /*0140*/  BRA.U !UP0, `(.L_x_11) ;  /* 0x0000000d08ec7547 */ /* 0x002fea000b800000 */
[----:B------:R-:W0:Y:S01]  /*0150*/  LDCU UR9, c[0x0][0x3a0] ;  /* 0x00007400ff0977ac */ /* 0x000e220008000800 */
[----:B------:R-:W-:Y:S01]  /*0160*/  CS2R R10, SRZ ;  /* 0x00000000000a7805 */ /* 0x000fe2000001ff00 */
[----:B------:R-:W-:Y:S01]  /*0170*/  UISETP.GE.U32.AND UP1, UPT, UR6, 0x8, UPT ;  /* 0x000000080600788c */ /* 0x000fe2000bf26070 */
[----:B------:R-:W-:Y:S01]  /*0180*/  UMOV UR4, URZ ;  /* 0x000000ff00047c82 */ /* 0x000fe20008000000 */
[----:B------:R-:W-:Y:S02]  /*0190*/  UMOV UR5, URZ ;  /* 0x000000ff00057c82 */ /* 0x000fe40008000000 */
[----:B------:R-:W-:Y:S02]  /*01a0*/  UISETP.GE.U32.AND.EX UP1, UPT, UR7, URZ, UPT, UP1 ;  /* 0x000000ff0700728c */ /* 0x000fe4000bf26110 */
[----:B0-----:R-:W-:-:S04]  /*01b0*/  ULOP3.LUT UR20, UR9, 0x7, URZ, 0xc0, !UPT ;  /* 0x0000000709147892 */ /* 0x001fc8000f8ec0ff */
[----:B------:R-:W-:-:S04]  /*01c0*/  UISETP.NE.U32.AND UP0, UPT, UR20, URZ, UPT ;  /* 0x000000ff1400728c */ /* 0x000fc8000bf05070 */
[----:B------:R-:W-:Y:S01]  /*01d0*/  UISETP.NE.AND.EX UP0, UPT, URZ, URZ, UPT, UP0 ;  /* 0x000000ffff00728c */ /* 0x000fe2000bf05300 */
[----:B------:R-:W-:Y:S10]  /*01e0*/  BRA.U !UP1, `(.L_x_12) ;  /* 0x0000000909007547 */ /* 0x000ff4000b800000 */
[----:B------:R-:W-:Y:S01]  /*01f0*/  IMAD.U32 R3, RZ, RZ, UR14 ;  /* 0x0000000eff037e24 */ /* 0x000fe2000f8e00ff */
[----:B------:R-:W-:Y:S01]  /*0200*/  UIMAD UR4, UR15, 0x3, URZ ;  /* 0x000000030f0478a4 */ /* 0x000fe2000f8e02ff */
[----:B------:R-:W-:Y:S01]  /*0210*/  IMAD.U32 R7, RZ, RZ, UR14 ;  /* 0x0000000eff077e24 */ /* 0x000fe2000f8e00ff */
[----:B------:R-:W-:Y:S01]  /*0220*/  MOV R0, UR15 ;  /* 0x0000000f00007c02 */ /* 0x000fe20008000f00 */
[----:B------:R-:W-:Y:S01]  /*0230*/  IMAD.U32 R5, RZ, RZ, UR14 ;  /* 0x0000000eff057e24 */ /* 0x000fe2000f8e00ff */
[-C--:B------:R-:W-:Y:S01]  /*0240*/  LEA R24, P0, R3, R14.reuse, 0x1 ;  /* 0x0000000e03187211 */ /* 0x080fe200078008ff */
[----:B------:R-:W-:Y:S01]  /*0250*/  IMAD.MOV.U32 R15, RZ, RZ, RZ ;  /* 0x000000ffff0f7224 */ /* 0x000fe200078e00ff */
[----:B------:R-:W-:Y:S01]  /*0260*/  MOV R9, UR15 ;  /* 0x0000000f00097c02 */ /* 0x000fe20008000f00 */
[----:B------:R-:W-:Y:S01]  /*0270*/  IMAD.U32 R17, RZ, RZ, UR14 ;  /* 0x0000000eff117e24 */ /* 0x000fe2000f8e00ff */
[----:B------:R-:W-:Y:S01]  /*0280*/  LEA R16, P1, R7, R14, 0x2 ;  /* 0x0000000e07107211 */ /* 0x000fe200078210ff */
[----:B------:R-:W-:Y:S01]  /*0290*/  IMAD.U32 R2, RZ, RZ, UR14 ;  /* 0x0000000eff027e24 */ /* 0x000fe2000f8e00ff */
[----:B------:R-:W-:Y:S01]  /*02a0*/  UIMAD UR5, UR15, 0x5, URZ ;  /* 0x000000050f0578a4 */ /* 0x000fe2000f8e02ff */
[----:B------:R-:W-:Y:S01]  /*02b0*/  IMAD.WIDE.U32 R4, R5, 0x3, R14 ;  /* 0x0000000305047825 */ /* 0x000fe200078e000e */
[----:B------:R-:W-:Y:S01]  /*02c0*/  LEA.HI.X R17, R17, RZ, R0, 0x1, P0 ;  /* 0x000000ff11117211 */ /* 0x000fe200000f0c00 */
[----:B------:R-:W-:Y:S01]  /*02d0*/  UIMAD.WIDE.U32 UR18, UR14, UR12, URZ ;  /* 0x0000000c0e1272a5 */ /* 0x000fe2000f8e00ff */
[----:B------:R-:W-:Y:S01]  /*02e0*/  LEA.HI.X R0, R2, RZ, R9, 0x2, P1 ;  /* 0x000000ff02007211 */ /* 0x000fe200008f1409 */
[----:B------:R-:W-:Y:S01]  /*02f0*/  IMAD.U32 R11, RZ, RZ, UR14 ;  /* 0x0000000eff0b7e24 */ /* 0x000fe2000f8e00ff */
[----:B------:R-:W-:Y:S01]  /*0300*/  IADD3 R2, PT, PT, R5, UR4, RZ ;  /* 0x0000000405027c10 */ /* 0x000fe2000fffe0ff */
[----:B------:R-:W-:Y:S01]  /*0310*/  UIMAD UR4, UR15, 0x6, URZ ;  /* 0x000000060f0478a4 */ /* 0x000fe2000f8e02ff */
[----:B------:R-:W-:Y:S01]  /*0320*/  IADD3 R19, P0, PT, R14, UR14, RZ ;  /* 0x0000000e0e137c10 */ /* 0x000fe2000ff1e0ff */
[----:B------:R-:W-:Y:S01]  /*0330*/  IMAD.WIDE.U32 R6, R11, 0x5, R14 ;  /* 0x000000050b067825 */ /* 0x000fe200078e000e */
[----:B------:R-:W-:Y:S01]  /*0340*/  MOV R23, UR14 ;  /* 0x0000000e00177c02 */ /* 0x000fe20008000f00 */
[----:B------:R-:W0:Y:S01]  /*0350*/  LDCU.64 UR16, c[0x0][0x380] ;  /* 0x00007000ff1077ac */ /* 0x000e220008000a00 */
[----:B------:R-:W-:Y:S01]  /*0360*/  IADD3.X R18, PT, PT, RZ, UR15, RZ, P0, !PT ;  /* 0x0000000fff127c10 */ /* 0x000fe200087fe4ff */
[----:B------:R-:W-:Y:S01]  /*0370*/  IMAD R3, R2, UR12, RZ ;  /* 0x0000000c02037c24 */ /* 0x000fe2000f8e02ff */
[----:B------:R-:W-:Y:S01]  /*0380*/  SHF.R.U32.HI R27, RZ, 0x1d, R12 ;  /* 0x0000001dff1b7819 */ /* 0x000fe2000001160c */
[----:B------:R-:W-:-:S04]  /*0390*/  IMAD.WIDE.U32 R22, R23, 0x6, R14 ;  /* 0x0000000617167825 */ /* 0x000fc800078e000e */
[----:B------:R-:W-:Y:S01]  /*03a0*/  VIADD R2, R7, UR5 ;  /* 0x0000000507027c36 */ /* 0x000fe20008000000 */
[----:B------:R-:W-:Y:S01]  /*03b0*/  UIMAD UR5, UR15, 0x7, URZ ;  /* 0x000000070f0578a4 */ /* 0x000fe2000f8e02ff */
[C---:B------:R-:W-:Y:S02]  /*03c0*/  IMAD R3, R4.reuse, UR13, R3 ;  /* 0x0000000d04037c24 */ /* 0x040fe4000f8e0203 */
[----:B------:R-:W-:-:S04]  /*03d0*/  IMAD.WIDE.U32 R4, R4, UR12, RZ ;  /* 0x0000000c04047c25 */ /* 0x000fc8000f8e00ff */
[----:B------:R-:W-:Y:S01]  /*03e0*/  IMAD R20, R18, UR12, RZ ;  /* 0x0000000c12147c24 */ /* 0x000fe2000f8e02ff */
[----:B------:R-:W-:Y:S01]  /*03f0*/  IADD3 R3, PT, PT, R5, R3, RZ ;  /* 0x0000000305037210 */ /* 0x000fe20007ffe0ff */
[----:B------:R-:W-:Y:S02]  /*0400*/  IMAD.SHL.U32 R21, R12, 0x8, RZ ;  /* 0x000000080c157824 */ /* 0x000fe400078e00ff */
[----:B------:R-:W-:Y:S01]  /*0410*/  VIADD R18, R23, UR4 ;  /* 0x0000000417127c36 */ /* 0x000fe20008000000 */
[----:B------:R-:W-:Y:S01]  /*0420*/  ULOP3.LUT UR4, UR6, 0xfffffff8, URZ, 0xc0, !UPT ;  /* 0xfffffff806047892 */ /* 0x000fe2000f8ec0ff */
[----:B------:R-:W-:Y:S01]  /*0430*/  IMAD R7, R2, UR12, RZ ;  /* 0x0000000c02077c24 */ /* 0x000fe2000f8e02ff */
[----:B------:R-:W-:Y:S01]  /*0440*/  LEA R2, P0, R4, R21, 0x3 ;  /* 0x0000001504027211 */ /* 0x000fe200078018ff */
[----:B------:R-:W-:Y:S01]  /*0450*/  IMAD R23, R18, UR12, RZ ;  /* 0x0000000c12177c24 */ /* 0x000fe2000f8e02ff */
[----:B------:R-:W-:Y:S01]  /*0460*/  UIMAD UR6, UR15, UR12, URZ ;  /* 0x0000000c0f0672a4 */ /* 0x000fe2000f8e02ff */
[----:B------:R-:W-:Y:S01]  /*0470*/  IMAD R5, R6, UR13, R7 ;  /* 0x0000000d06057c24 */ /* 0x000fe2000f8e0207 */
[----:B------:R-:W-:Y:S01]  /*0480*/  LEA.HI.X R3, R4, R27, R3, 0x3, P0 ;  /* 0x0000001b04037211 */ /* 0x000fe200000f1c03 */
[----:B------:R-:W-:Y:S01]  /*0490*/  IMAD R29, R17, UR12, RZ ;  /* 0x0000000c111d7c24 */ /* 0x000fe2000f8e02ff */
[----:B------:R-:W-:Y:S01]  /*04a0*/  UIMAD UR6, UR14, UR13, UR6 ;  /* 0x0000000d0e0672a4 */ /* 0x000fe2000f8e0206 */
[----:B------:R-:W-:Y:S01]  /*04b0*/  IMAD.WIDE.U32 R6, R6, UR12, RZ ;  /* 0x0000000c06067c25 */ /* 0x000fe2000f8e00ff */
[----:B------:R-:W-:-:S02]  /*04c0*/  UMOV UR7, UR4 ;  /* 0x0000000400077c82 */ /* 0x000fc40008000000 */
[----:B------:R-:W-:Y:S01]  /*04d0*/  UIADD3 UR6, UPT, UPT, UR19, UR6, URZ ;  /* 0x0000000613067290 */ /* 0x000fe2000fffe0ff */
[----:B------:R-:W-:Y:S01]  /*04e0*/  IMAD R17, R22, UR13, R23 ;  /* 0x0000000d16117c24 */ /* 0x000fe2000f8e0217 */
[----:B------:R-:W-:Y:S01]  /*04f0*/  LEA R4, P0, R6, R21, 0x3 ;  /* 0x0000001506047211 */ /* 0x000fe200078018ff */
[----:B------:R-:W-:Y:S01]  /*0500*/  IMAD R29, R24, UR13, R29 ;  /* 0x0000000d181d7c24 */ /* 0x000fe2000f8e021d */
[----:B------:R-:W-:Y:S01]  /*0510*/  USHF.L.U64.HI UR6, UR18, 0x6, UR6 ;  /* 0x0000000612067899 */ /* 0x000fe20008010206 */
[----:B------:R-:W-:Y:S02]  /*0520*/  IMAD.IADD R5, R7, 0x1, R5 ;  /* 0x0000000107057824 */ /* 0x000fe400078e0205 */
[----:B------:R-:W-:-:S03]  /*0530*/  IMAD.WIDE.U32 R22, R22, UR12, RZ ;  /* 0x0000000c16167c25 */ /* 0x000fc6000f8e00ff */
[----:B------:R-:W-:Y:S01]  /*0540*/  LEA.HI.X R5, R6, R27, R5, 0x3, P0 ;  /* 0x0000001b06057211 */ /* 0x000fe200000f1c05 */
[----:B------:R-:W-:Y:S01]  /*0550*/  IMAD.WIDE.U32 R24, R24, UR12, RZ ;  /* 0x0000000c18187c25 */ /* 0x000fe2000f8e00ff */
[----:B------:R-:W-:-:S03]  /*0560*/  LEA R6, P1, R22, R21, 0x3 ;  /* 0x0000001516067211 */ /* 0x000fc600078218ff */
[----:B------:R-:W-:Y:S01]  /*0570*/  IMAD R18, R0, UR12, RZ ;  /* 0x0000000c00127c24 */ /* 0x000fe2000f8e02ff */
[----:B------:R-:W-:Y:S01]  /*0580*/  LEA R7, P0, R24, R21, 0x3 ;  /* 0x0000001518077211 */ /* 0x000fe200078018ff */
[----:B------:R-:W-:Y:S02]  /*0590*/  IMAD.U32 R13, RZ, RZ, UR14 ;  /* 0x0000000eff0d7e24 */ /* 0x000fe4000f8e00ff */
[----:B------:R-:W-:Y:S01]  /*05a0*/  IMAD.IADD R0, R23, 0x1, R17 ;  /* 0x0000000117007824 */ /* 0x000fe200078e0211 */
[----:B------:R-:W-:Y:S01]  /*05b0*/  IADD3 R23, PT, PT, R25, R29, RZ ;  /* 0x0000001d19177210 */ /* 0x000fe20007ffe0ff */
[----:B------:R-:W-:Y:S02]  /*05c0*/  IMAD R25, R16, UR13, R18 ;  /* 0x0000000d10197c24 */ /* 0x000fe4000f8e0212 */
[----:B------:R-:W-:Y:S01]  /*05d0*/  IMAD.WIDE.U32 R10, R13, 0x7, R14 ;  /* 0x000000070d0a7825 */ /* 0x000fe200078e000e */
[-C--:B------:R-:W-:Y:S02]  /*05e0*/  LEA.HI.X R22, R22, R27.reuse, R0, 0x3, P1 ;  /* 0x0000001b16167211 */ /* 0x080fe400008f1c00 */
[----:B------:R-:W-:Y:S01]  /*05f0*/  LEA.HI.X R23, R24, R27, R23, 0x3, P0 ;  /* 0x0000001b18177211 */ /* 0x000fe200000f1c17 */
[----:B------:R-:W-:-:S04]  /*0600*/  IMAD.WIDE.U32 R16, R16, UR12, RZ ;  /* 0x0000000c10107c25 */ /* 0x000fc8000f8e00ff */
[----:B------:R-:W-:Y:S01]  /*0610*/  VIADD R0, R11, UR5 ;  /* 0x000000050b007c36 */ /* 0x000fe20008000000 */
[----:B------:R-:W-:Y:S01]  /*0620*/  LEA R24, P0, R16, R21, 0x3 ;  /* 0x0000001510187211 */ /* 0x000fe200078018ff */
[----:B------:R-:W-:Y:S01]  /*0630*/  IMAD.IADD R25, R17, 0x1, R25 ;  /* 0x0000000111197824 */ /* 0x000fe200078e0219 */
[----:B------:R-:W1:Y:S01]  /*0640*/  LDCU UR5, c[0x0][0x3a4] ;  /* 0x00007480ff0577ac */ /* 0x000e620008000800 */
[----:B------:R-:W-:Y:S02]  /*0650*/  IMAD R11, R0, UR12, RZ ;  /* 0x0000000c000b7c24 */ /* 0x000fe4000f8e02ff */
[----:B------:R-:W-:Y:S01]  /*0660*/  IMAD.MOV.U32 R13, RZ, RZ, RZ ;  /* 0x000000ffff0d7224 */ /* 0x000fe200078e00ff */
[----:B------:R-:W-:Y:S01]  /*0670*/  LEA.HI.X R25, R16, R27, R25, 0x3, P0 ;  /* 0x0000001b10197211 */ /* 0x000fe200000f1c19 */
[----:B------:R-:W-:Y:S01]  /*0680*/  IMAD.MOV.U32 R17, RZ, RZ, RZ ;  /* 0x000000ffff117224 */ /* 0x000fe200078e00ff */
[----:B------:R-:W-:Y:S01]  /*0690*/  MOV R16, R12 ;  /* 0x0000000c00107202 */ /* 0x000fe20000000f00 */
[----:B------:R-:W-:-:S02]  /*06a0*/  IMAD R29, R10, UR13, R11 ;  /* 0x0000000d0a1d7c24 */ /* 0x000fc4000f8e020b */
[----:B------:R-:W-:-:S04]  /*06b0*/  IMAD.WIDE.U32 R10, R10, UR12, RZ ;  /* 0x0000000c0a0a7c25 */ /* 0x000fc8000f8e00ff */
[----:B------:R-:W-:Y:S01]  /*06c0*/  IMAD.WIDE.U32 R8, R19, UR12, R12 ;  /* 0x0000000c13087c25 */ /* 0x000fe2000f8e000c */
[----:B------:R-:W-:-:S03]  /*06d0*/  LEA R26, P0, R10, R21, 0x3 ;  /* 0x000000150a1a7211 */ /* 0x000fc600078018ff */
[----:B------:R-:W-:Y:S01]  /*06e0*/  IMAD R19, R19, UR13, R20 ;  /* 0x0000000d13137c24 */ /* 0x000fe2000f8e0214 */
[----:B-1----:R-:W-:Y:S01]  /*06f0*/  UMOV UR8, UR5 ;  /* 0x0000000500087c82 */ /* 0x002fe20008000000 */
[----:B------:R-:W-:-:S03]  /*0700*/  IMAD.WIDE.U32 R16, R14, UR12, R16 ;  /* 0x0000000c0e107c25 */ /* 0x000fc6000f8e0010 */
[----:B------:R-:W-:Y:S01]  /*0710*/  IADD3 R19, PT, PT, R9, R19, RZ ;  /* 0x0000001309137210 */ /* 0x000fe20007ffe0ff */
[----:B------:R-:W-:Y:S02]  /*0720*/  IMAD.IADD R0, R11, 0x1, R29 ;  /* 0x000000010b007824 */ /* 0x000fe400078e021d */
[----:B------:R-:W-:-:S03]  /*0730*/  IMAD R21, R14, UR13, R17 ;  /* 0x0000000d0e157c24 */ /* 0x000fc6000f8e0211 */
[----:B------:R-:W-:Y:S02]  /*0740*/  LEA.HI.X R27, R10, R27, R0, 0x3, P0 ;  /* 0x0000001b0a1b7211 */ /* 0x000fe400000f1c00 */
[----:B------:R-:W-:Y:S02]  /*0750*/  CS2R R10, SRZ ;  /* 0x00000000000a7805 */ /* 0x000fe4000001ff00 */
[----:B------:R-:W-:Y:S02]  /*0760*/  SHF.L.U64.HI R28, R16, 0x3, R21 ;  /* 0x00000003101c7819 */ /* 0x000fe40000010215 */
[----:B0-----:R-:W-:-:S07]  /*0770*/  SHF.L.U64.HI R0, R8, 0x3, R19 ;  /* 0x0000000308007819 */ /* 0x001fce0000010213 */
.L_x_13:
[----:B------:R-:W-:-:S04]  /*0780*/  LEA R18, P0, R16, UR16, 0x3 ;  /* 0x0000001010127c11 */ /* 0x000fc8000f8018ff */
[----:B------:R-:W-:Y:S02]  /*0790*/  IADD3.X R19, PT, PT, R28, UR17, RZ, P0, !PT ;  /* 0x000000111c137c10 */ /* 0x000fe400087fe4ff */
[----:B------:R-:W-:-:S04]  /*07a0*/  LEA R20, P0, R8, UR16, 0x3 ;  /* 0x0000001008147c11 */ /* 0x000fc8000f8018ff */
[----:B------:R-:W2:Y:S01]  /*07b0*/  LDG.E.64 R18, desc[UR10][R18.64] ;  /* 0x0000000a12127981 */ /* 0x000ea2000c1e1b00 */
[----:B------:R-:W-:-:S06]  /*07c0*/  IADD3.X R21, PT, PT, R0, UR17, RZ, P0, !PT ;  /* 0x0000001100157c10 */ /* 0x000fcc00087fe4ff */
[----:B------:R-:W3:Y:S01]  /*07d0*/  LDG.E.64 R20, desc[UR10][R20.64] ;  /* 0x0000000a14147981 */ /* 0x000ee2000c1e1b00 */
[----:B--2---:R-:W-:Y:S01]  /*07e0*/  DADD R18, R18, R10 ;  /* 0x0000000012127229 */ /* 0x004fe2000000000a */
[----:B------:R-:W-:-:S04]  /*07f0*/  IADD3 R10, P0, PT, R7, UR16, RZ ;  /* 0x00000010070a7c10 */ /* 0x000fc8000ff1e0ff */
[----:B------:R-:W-:-:S03]  /*0800*/  IADD3.X R11, PT, PT, R23, UR17, RZ, P0, !PT ;  /* 0x00000011170b7c10 */ /* 0x000fc600087fe4ff */
[----:B---3--:R-:W-:Y:S01]  /*0810*/  DADD R20, R18, R20 ;  /* 0x0000000012147229 */ /* 0x008fe20000000014 */
[----:B------:R-:W-:Y:S02]  /*0820*/  IADD3 R18, P0, PT, R2, UR16, RZ ;  /* 0x0000001002127c10 */ /* 0x000fe4000ff1e0ff */
[----:B------:R-:W2:Y:S02]  /*0830*/  LDG.E.64 R10, desc[UR10][R10.64] ;  /* 0x0000000a0a0a7981 */ /* 0x000ea4000c1e1b00 */
        /* <DEDUP_REMOVED lines=13> */
[----:B---3--:R-:W-:Y:S02]  /*0910*/  DADD R10, R20, R10 ;  /* 0x00000000140a7229 */ /* 0x008fe4000000000a */
[----:B------:R0:W2:Y:S02]  /*0920*/  LDG.E.64 R20, desc[UR10][R18.64] ;  /* 0x0000000a12147981 */ /* 0x0000a4000c1e1b00 */
[----:B0-----:R-:W-:-:S04]  /*0930*/  IADD3 R18, P0, PT, R26, UR16, RZ ;  /* 0x000000101a127c10 */ /* 0x001fc8000ff1e0ff */
[----:B------:R-:W-:-:S06]  /*0940*/  IADD3.X R19, PT, PT, R27, UR17, RZ, P0, !PT ;  /* 0x000000111b137c10 */ /* 0x000fcc00087fe4ff */
[----:B------:R-:W3:Y:S01]  /*0950*/  LDG.E.64 R18, desc[UR10][R18.64] ;  /* 0x0000000a12127981 */ /* 0x000ee2000c1e1b00 */
[----:B------:R-:W-:Y:S02]  /*0960*/  UIADD3 UR7, UP1, UPT, UR7, -0x8, URZ ;  /* 0xfffffff807077890 */ /* 0x000fe4000ff3e0ff */
[----:B------:R-:W-:Y:S02]  /*0970*/  ULEA UR16, UP2, UR18, UR16, 0x6 ;  /* 0x0000001012107291 */ /* 0x000fe4000f8430ff */
[----:B------:R-:W-:Y:S02]  /*0980*/  UIADD3.X UR8, UPT, UPT, UR8, -0x1, URZ, UP1, !UPT ;  /* 0xffffffff08087890 */ /* 0x000fe40008ffe4ff */
[----:B------:R-:W-:Y:S02]  /*0990*/  UISETP.NE.U32.AND UP1, UPT, UR7, URZ, UPT ;  /* 0x000000ff0700728c */ /* 0x000fe4000bf25070 */
[----:B------:R-:W-:Y:S02]  /*09a0*/  UIADD3.X UR17, UPT, UPT, UR17, UR6, URZ, UP2, !UPT ;  /* 0x0000000611117290 */ /* 0x000fe400097fe4ff */
[----:B------:R-:W-:Y:S01]  /*09b0*/  UISETP.NE.AND.EX UP1, UPT, UR8, URZ, UPT, UP1 ;  /* 0x000000ff0800728c */ /* 0x000fe2000bf25310 */
[----:B--2---:R-:W-:-:S08]  /*09c0*/  DADD R20, R10, R20 ;  /* 0x000000000a147229 */ /* 0x004fd00000000014 */
[----:B---3--:R-:W-:Y:S01]  /*09d0*/  DADD R10, R20, R18 ;  /* 0x00000000140a7229 */ /* 0x008fe20000000012 */
[----:B------:R-:W-:Y:S10]  /*09e0*/  BRA.U UP1, `(.L_x_13) ;  /* 0xfffffffd01647547 */ /* 0x000ff4000b83ffff */
.L_x_12:
[----:B------:R-:W-:Y:S05]  /*09f0*/  BRA.U !UP0, `(.L_x_11) ;  /* 0x0000000508c07547 */ /* 0x000fea000b800000 */
[----:B------:R-:W-:Y:S02]  /*0a00*/  UISETP.GE.U32.AND UP1, UPT, UR20, 0x4, UPT ;  /* 0x000000041400788c */ /* 0x000fe4000bf26070 */
[----:B------:R-:W-:Y:S02]  /*0a10*/  ULOP3.LUT UR7, UR9, 0x3, URZ, 0xc0, !UPT ;  /* 0x0000000309077892 */ /* 0x000fe4000f8ec0ff */
[----:B------:R-:W-:Y:S02]  /*0a20*/  UISETP.GE.U32.AND.EX UP1, UPT, URZ, URZ, UPT, UP1 ;  /* 0x000000ffff00728c */ /* 0x000fe4000bf26110 */
[----:B------:R-:W-:-:S04]  /*0a30*/  UISETP.NE.U32.AND UP0, UPT, UR7, URZ, UPT ;  /* 0x000000ff0700728c */ /* 0x000fc8000bf05070 */
[----:B------:R-:W-:-:S03]  /*0a40*/  UISETP.NE.AND.EX UP0, UPT, URZ, URZ, UPT, UP0 ;  /* 0x000000ffff00728c */ /* 0x000fc6000bf05300 */
[----:B------:R-:W-:Y:S08]  /*0a50*/  BRA.U !UP1, `(.L_x_14) ;  /* 0x0000000109c87547 */ /* 0x000ff0000b800000 */
[----:B------:R-:W-:Y:S01]  /*0a60*/  UIMAD UR6, UR5, UR14, URZ ;  /* 0x0000000e050672a4 */ /* 0x000fe2000f8e02ff */
[----:B------:R-:W-:Y:S01]  /*0a70*/  MOV R2, R14 ;  /* 0x0000000e00027202 */ /* 0x000fe20000000f00 */
[----:B------:R-:W-:Y:S01]  /*0a80*/  IMAD.U32 R5, RZ, RZ, UR4 ;  /* 0x00000004ff057e24 */ /* 0x000fe2000f8e00ff */
[----:B------:R-:W0:Y:S01]  /*0a90*/  LDCU.64 UR16, c[0x0][0x380] ;  /* 0x00007000ff1077ac */ /* 0x000e220008000a00 */
[----:B------:R-:W-:Y:S02]  /*0aa0*/  IMAD.MOV.U32 R3, RZ, RZ, RZ ;  /* 0x000000ffff037224 */ /* 0x000fe400078e00ff */
[----:B------:R-:W-:Y:S02]  /*0ab0*/  HFMA2 R7, -RZ, RZ, 0, 0 ;  /* 0x00000000ff077431 */ /* 0x000fe400000001ff */
[----:B------:R-:W-:Y:S01]  /*0ac0*/  IMAD.MOV.U32 R6, RZ, RZ, R12 ;  /* 0x000000ffff067224 */ /* 0x000fe200078e000c */
[----:B------:R-:W-:Y:S01]  /*0ad0*/  UIMAD UR6, UR4, UR15, UR6 ;  /* 0x0000000f040672a4 */ /* 0x000fe2000f8e0206 */
[----:B------:R-:W-:-:S05]  /*0ae0*/  IMAD.WIDE.U32 R2, R5, UR14, R2 ;  /* 0x0000000e05027c25 */ /* 0x000fca000f8e0002 */
[----:B------:R-:W-:Y:S02]  /*0af0*/  IADD3 R0, PT, PT, R3, UR6, RZ ;  /* 0x0000000603007c10 */ /* 0x000fe4000fffe0ff */
[C---:B------:R-:W-:Y:S01]  /*0b00*/  IADD3 R3, P0, PT, R2.reuse, UR14, RZ ;  /* 0x0000000e02037c10 */ /* 0x040fe2000ff1e0ff */
[----:B------:R-:W-:-:S04]  /*0b10*/  IMAD.WIDE.U32 R4, R2, UR12, R6 ;  /* 0x0000000c02047c25 */ /* 0x000fc8000f8e0006 */
[C---:B------:R-:W-:Y:S01]  /*0b20*/  IMAD R9, R0.reuse, UR12, RZ ;  /* 0x0000000c00097c24 */ /* 0x040fe2000f8e02ff */
[----:B------:R-:W-:Y:S01]  /*0b30*/  IADD3.X R0, PT, PT, R0, UR15, RZ, P0, !PT ;  /* 0x0000000f00007c10 */ /* 0x000fe200087fe4ff */
[----:B------:R-:W-:-:S04]  /*0b40*/  IMAD.WIDE.U32 R18, R3, UR12, R6 ;  /* 0x0000000c03127c25 */ /* 0x000fc8000f8e0006 */
[----:B------:R-:W-:Y:S01]  /*0b50*/  IMAD R17, R2, UR13, R9 ;  /* 0x0000000d02117c24 */ /* 0x000fe2000f8e0209 */
[----:B------:R-:W-:Y:S01]  /*0b60*/  IADD3 R9, P1, PT, R3, UR14, RZ ;  /* 0x0000000e03097c10 */ /* 0x000fe2000ff3e0ff */
[----:B------:R-:W-:Y:S01]  /*0b70*/  IMAD R8, R0, UR12, RZ ;  /* 0x0000000c00087c24 */ /* 0x000fe2000f8e02ff */
[----:B0-----:R-:W-:Y:S01]  /*0b80*/  LEA R2, P0, R4, UR16, 0x3 ;  /* 0x0000001004027c11 */ /* 0x001fe2000f8018ff */
[----:B------:R-:W-:Y:S01]  /*0b90*/  IMAD.IADD R5, R5, 0x1, R17 ;  /* 0x0000000105057824 */ /* 0x000fe200078e0211 */
[----:B------:R-:W-:Y:S01]  /*0ba0*/  IADD3.X R0, PT, PT, R0, UR15, RZ, P1, !PT ;  /* 0x0000000f00007c10 */ /* 0x000fe20008ffe4ff */
[----:B------:R-:W-:Y:S01]  /*0bb0*/  IMAD R21, R3, UR13, R8 ;  /* 0x0000000d03157c24 */ /* 0x000fe2000f8e0208 */
[C---:B------:R-:W-:Y:S02]  /*0bc0*/  IADD3 R17, P1, PT, R9.reuse, UR14, RZ ;  /* 0x0000000e09117c10 */ /* 0x040fe4000ff3e0ff */
[----:B------:R-:W-:Y:S01]  /*0bd0*/  LEA.HI.X R3, R4, UR17, R5, 0x3, P0 ;  /* 0x0000001104037c11 */ /* 0x000fe200080f1c05 */
[----:B------:R-:W-:Y:S01]  /*0be0*/  IMAD R16, R0, UR12, RZ ;  /* 0x0000000c00107c24 */ /* 0x000fe2000f8e02ff */
[----:B------:R-:W-:Y:S01]  /*0bf0*/  LEA R8, P0, R18, UR16, 0x3 ;  /* 0x0000001012087c11 */ /* 0x000fe2000f8018ff */
[----:B------:R-:W-:Y:S01]  /*0c00*/  IMAD.WIDE.U32 R4, R9, UR12, R6 ;  /* 0x0000000c09047c25 */ /* 0x000fe2000f8e0006 */
[----:B------:R-:W-:-:S02]  /*0c10*/  IADD3 R19, PT, PT, R19, R21, RZ ;  /* 0x0000001513137210 */ /* 0x000fc40007ffe0ff */
[----:B------:R-:W-:Y:S01]  /*0c20*/  IADD3.X R0, PT, PT, R0, UR15, RZ, P1, !PT ;  /* 0x0000000f00007c10 */ /* 0x000fe20008ffe4ff */
[----:B------:R-:W2:Y:S01]  /*0c30*/  LDG.E.64 R2, desc[UR10][R2.64] ;  /* 0x0000000a02027981 */ /* 0x000ea2000c1e1b00 */
[----:B------:R-:W-:Y:S01]  /*0c40*/  IMAD R21, R9, UR13, R16 ;  /* 0x0000000d09157c24 */ /* 0x000fe2000f8e0210 */
[----:B------:R-:W-:Y:S01]  /*0c50*/  LEA.HI.X R9, R18, UR17, R19, 0x3, P0 ;  /* 0x0000001112097c11 */ /* 0x000fe200080f1c13 */
[----:B------:R-:W-:Y:S01]  /*0c60*/  IMAD.WIDE.U32 R6, R17, UR12, R6 ;  /* 0x0000000c11067c25 */ /* 0x000fe2000f8e0006 */
[----:B------:R-:W-:-:S03]  /*0c70*/  LEA R16, P0, R4, UR16, 0x3 ;  /* 0x0000001004107c11 */ /* 0x000fc6000f8018ff */
[----:B------:R-:W-:Y:S01]  /*0c80*/  IMAD R0, R0, UR12, RZ ;  /* 0x0000000c00007c24 */ /* 0x000fe2000f8e02ff */
[----:B------:R-:W3:Y:S01]  /*0c90*/  LDG.E.64 R8, desc[UR10][R8.64] ;  /* 0x0000000a08087981 */ /* 0x000ee2000c1e1b00 */
[----:B------:R-:W-:Y:S02]  /*0ca0*/  IMAD.IADD R5, R5, 0x1, R21 ;  /* 0x0000000105057824 */ /* 0x000fe400078e0215 */
[----:B------:R-:W-:-:S03]  /*0cb0*/  IMAD R19, R17, UR13, R0 ;  /* 0x0000000d11137c24 */ /* 0x000fc6000f8e0200 */
[----:B------:R-:W-:Y:S02]  /*0cc0*/  LEA.HI.X R17, R4, UR17, R5, 0x3, P0 ;  /* 0x0000001104117c11 */ /* 0x000fe400080f1c05 */
[C---:B------:R-:W-:Y:S02]  /*0cd0*/  LEA R4, P0, R6.reuse, UR16, 0x3 ;  /* 0x0000001006047c11 */ /* 0x040fe4000f8018ff */
[----:B------:R-:W-:Y:S02]  /*0ce0*/  IADD3 R5, PT, PT, R7, R19, RZ ;  /* 0x0000001307057210 */ /* 0x000fe40007ffe0ff */
[----:B------:R-:W4:Y:S02]  /*0cf0*/  LDG.E.64 R16, desc[UR10][R16.64] ;  /* 0x0000000a10107981 */ /* 0x000f24000c1e1b00 */
[----:B------:R-:W-:-:S06]  /*0d00*/  LEA.HI.X R5, R6, UR17, R5, 0x3, P0 ;  /* 0x0000001106057c11 */ /* 0x000fcc00080f1c05 */
[----:B------:R-:W5:Y:S01]  /*0d10*/  LDG.E.64 R4, desc[UR10][R4.64] ;  /* 0x0000000a04047981 */ /* 0x000f62000c1e1b00 */
[----:B------:R-:W-:-:S04]  /*0d20*/  UIADD3 UR4, UP1, UPT, UR4, 0x4, URZ ;  /* 0x0000000404047890 */ /* 0x000fc8000ff3e0ff */
[----:B------:R-:W-:Y:S01]  /*0d30*/  UIADD3.X UR5, UPT, UPT, URZ, UR5, URZ, UP1, !UPT ;  /* 0x00000005ff057290 */ /* 0x000fe20008ffe4ff */
[----:B--2---:R-:W-:-:S08]  /*0d40*/  DADD R2, R10, R2 ;  /* 0x000000000a027229 */ /* 0x004fd00000000002 */
[----:B---3--:R-:W-:-:S08]  /*0d50*/  DADD R2, R2, R8 ;  /* 0x0000000002027229 */ /* 0x008fd00000000008 */
[----:B----4-:R-:W-:-:S08]  /*0d60*/  DADD R2, R2, R16 ;  /* 0x0000000002027229 */ /* 0x010fd00000000010 */
[----:B-----5:R-:W-:-:S11]  /*0d70*/  DADD R10, R2, R4 ;  /* 0x00000000020a7229 */ /* 0x020fd60000000004 */
.L_x_14:
[----:B------:R-:W-:Y:S05]  /*0d80*/  BRA.U !UP0, `(.L_x_11) ;  /* 0x0000000108dc7547 */ /* 0x000fea000b800000 */
[----:B------:R-:W-:Y:S02]  /*0d90*/  UISETP.NE.U32.AND UP1, UPT, UR7, 0x1, UPT ;  /* 0x000000010700788c */ /* 0x000fe4000bf25070 */
[----:B------:R-:W-:Y:S02]  /*0da0*/  ULOP3.LUT UR6, UR9, 0x1, URZ, 0xc0, !UPT ;  /* 0x0000000109067892 */ /* 0x000fe4000f8ec0ff */
[----:B------:R-:W-:Y:S02]  /*0db0*/  UISETP.NE.AND.EX UP1, UPT, URZ, URZ, UPT, UP1 ;  /* 0x000000ffff00728c */ /* 0x000fe4000bf25310 */
[----:B------:R-:W-:-:S04]  /*0dc0*/  UISETP.NE.U32.AND UP0, UPT, UR6, 0x1, UPT ;  /* 0x000000010600788c */ /* 0x000fc8000bf05070 */
[----:B------:R-:W-:-:S03]  /*0dd0*/  UISETP.NE.U32.AND.EX UP0, UPT, URZ, URZ, UPT, UP0 ;  /* 0x000000ffff00728c */ /* 0x000fc6000bf05100 */
        /* <DEDUP_REMOVED lines=17> */
[----:B0-----:R-:W-:Y:S01]  /*0ef0*/  LEA R4, P0, R2, UR8, 0x3 ;  /* 0x0000000802047c11 */ /* 0x001fe2000f8018ff */
[----:B------:R-:W-:Y:S02]  /*0f00*/  IMAD R0, R0, UR12, RZ ;  /* 0x0000000c00007c24 */ /* 0x000fe4000f8e02ff */
[----:B------:R-:W-:Y:S02]  /*0f10*/  IMAD.IADD R5, R3, 0x1, R5 ;  /* 0x0000000103057824 */ /* 0x000fe400078e0205 */
[----:B------:R-:W-:-:S03]  /*0f20*/  IMAD R9, R9, UR13, R0 ;  /* 0x0000000d09097c24 */ /* 0x000fc6000f8e0200 */
[----:B------:R-:W-:Y:S02]  /*0f30*/  LEA.HI.X R5, R2, UR9, R5, 0x3, P0 ;  /* 0x0000000902057c11 */ /* 0x000fe400080f1c05 */
[C---:B------:R-:W-:Y:S02]  /*0f40*/  LEA R2, P0, R6.reuse, UR8, 0x3 ;  /* 0x0000000806027c11 */ /* 0x040fe4000f8018ff */
[----:B------:R-:W-:Y:S02]  /*0f50*/  IADD3 R9, PT, PT, R7, R9, RZ ;  /* 0x0000000907097210 */ /* 0x000fe40007ffe0ff */
[----:B------:R-:W2:Y:S02]  /*0f60*/  LDG.E.64 R4, desc[UR10][R4.64] ;  /* 0x0000000a04047981 */ /* 0x000ea4000c1e1b00 */
[----:B------:R-:W-:-:S06]  /*0f70*/  LEA.HI.X R3, R6, UR9, R9, 0x3, P0 ;  /* 0x0000000906037c11 */ /* 0x000fcc00080f1c09 */
[----:B------:R-:W3:Y:S01]  /*0f80*/  LDG.E.64 R2, desc[UR10][R2.64] ;  /* 0x0000000a02027981 */ /* 0x000ee2000c1e1b00 */
[----:B------:R-:W-:-:S04]  /*0f90*/  UIADD3 UR4, UP1, UPT, UR4, 0x2, URZ ;  /* 0x0000000204047890 */ /* 0x000fc8000ff3e0ff */
[----:B------:R-:W-:Y:S01]  /*0fa0*/  UIADD3.X UR5, UPT, UPT, URZ, UR5, URZ, UP1, !UPT ;  /* 0x00000005ff057290 */ /* 0x000fe20008ffe4ff */
[----:B--2---:R-:W-:-:S08]  /*0fb0*/  DADD R10, R10, R4 ;  /* 0x000000000a0a7229 */ /* 0x004fd00000000004 */
[----:B---3--:R-:W-:-:S11]  /*0fc0*/  DADD R10, R10, R2 ;  /* 0x000000000a0a7229 */ /* 0x008fd60000000002 */
.L_x_15:
[----:B------:R-:W-:Y:S05]  /*0fd0*/  BRA.U UP0, `(.L_x_11) ;  /* 0x0000000100487547 */ /* 0x000fea000b800000 */
[----:B------:R-:W-:Y:S01]  /*0fe0*/  UIMAD UR5, UR5, UR14, URZ ;  /* 0x0000000e050572a4 */ /* 0x000fe2000f8e02ff */
[----:B------:R-:W-:Y:S01]  /*0ff0*/  MOV R2, R14 ;  /* 0x0000000e00027202 */ /* 0x000fe20000000f00 */
[----:B------:R-:W-:Y:S01]  /*1000*/  IMAD.U32 R5, RZ, RZ, UR4 ;  /* 0x00000004ff057e24 */ /* 0x000fe2000f8e00ff */
[----:B------:R-:W0:Y:S01]  /*1010*/  LDCU.64 UR6, c[0x0][0x380] ;  /* 0x00007000ff0677ac */ /* 0x000e220008000a00 */
[----:B------:R-:W-:Y:S02]  /*1020*/  IMAD.MOV.U32 R3, RZ, RZ, RZ ;  /* 0x000000ffff037224 */ /* 0x000fe400078e00ff */
[----:B------:R-:W-:Y:S01]  /*1030*/  IMAD.MOV.U32 R4, RZ, RZ, R12 ;  /* 0x000000ffff047224 */ /* 0x000fe200078e000c */
[----:B------:R-:W-:Y:S01]  /*1040*/  UIMAD UR5, UR4, UR15, UR5 ;  /* 0x0000000f040572a4 */ /* 0x000fe2000f8e0205 */
[----:B------:R-:W-:-:S04]  /*1050*/  IMAD.WIDE.U32 R2, R5, UR14, R2 ;  /* 0x0000000e05027c25 */ /* 0x000fc8000f8e0002 */
[----:B------:R-:W-:Y:S01]  /*1060*/  HFMA2 R5, -RZ, RZ, 0, 0 ;  /* 0x00000000ff057431 */ /* 0x000fe200000001ff */
[----:B------:R-:W-:-:S05]  /*1070*/  IADD3 R0, PT, PT, R3, UR5, RZ ;  /* 0x0000000503007c10 */ /* 0x000fca000fffe0ff */
[----:B------:R-:W-:Y:S02]  /*1080*/  IMAD R3, R0, UR12, RZ ;  /* 0x0000000c00037c24 */ /* 0x000fe4000f8e02ff */
[----:B------:R-:W-:-:S04]  /*1090*/  IMAD.WIDE.U32 R4, R2, UR12, R4 ;  /* 0x0000000c02047c25 */ /* 0x000fc8000f8e0004 */
[----:B------:R-:W-:Y:S01]  /*10a0*/  IMAD R3, R2, UR13, R3 ;  /* 0x0000000d02037c24 */ /* 0x000fe2000f8e0203 */
[----:B0-----:R-:W-:-:S03]  /*10b0*/  LEA R2, P0, R4, UR6, 0x3 ;  /* 0x0000000604027c11 */ /* 0x001fc6000f8018ff */
[----:B------:R-:W-:-:S05]  /*10c0*/  IMAD.IADD R3, R5, 0x1, R3 ;  /* 0x0000000105037824 */ /* 0x000fca00078e0203 */
[----:B------:R-:W-:-:S06]  /*10d0*/  LEA.HI.X R3, R4, UR7, R3, 0x3, P0 ;  /* 0x0000000704037c11 */ /* 0x000fcc00080f1c03 */
[----:B------:R-:W2:Y:S02]  /*10e0*/  LDG.E.64 R2, desc[UR10][R2.64] ;  /* 0x0000000a02027981 */ /* 0x000ea4000c1e1b00 */
[----:B--2---:R-:W-:-:S11]  /*10f0*/  DADD R10, R10, R2 ;  /* 0x000000000a0a7229 */ /* 0x004fd60000000002 */
.L_x_11:
[----:B------:R-:W0:Y:S01]  /*1100*/  LDCU.64 UR4, c[0x0][0x388] ;  /* 0x00007100ff0477ac */ /* 0x000e220008000a00 */
[----:B------:R-:W-:-:S03]  /*1110*/  MOV R13, RZ ;  /* 0x000000ff000d7202 */ /* 0x000fc60000000f00 */
[----:B------:R-:W-:-:S04]  /*1120*/  IMAD.WIDE.U32 R12, R14, UR12, R12 ;  /* 0x0000000c0e0c7c25 */ /* 0x000fc8000f8e000c */
[----:B------:R-:W-:Y:S01]  /*1130*/  IMAD R15, R14, UR13, R13 ;  /* 0x0000000d0e0f7c24 */ /* 0x000fe2000f8e020d */
[----:B0-----:R-:W-:-:S04]  /*1140*/  LEA R2, P0, R12, UR4, 0x3 ;  /* 0x000000040c027c11 */ /* 0x001fc8000f8018ff */
[----:B------:R-:W-:-:S05]  /*1150*/  LEA.HI.X R3, R12, UR5, R15, 0x3, P0 ;  /* 0x000000050c037c11 */ /* 0x000fca00080f1c0f */
[----:B------:R-:W-:Y:S01]  /*1160*/  STG.E.64 desc[UR10][R2.64], R10 ;  /* 0x0000000a02007986 */ /* 0x000fe2000c101b0a */
[----:B------:R-:W-:Y:S05]  /*1170*/  EXIT ;  /* 0x000000000000794d */ /* 0x000fea0003800000 */
.L_x_16:
        /* <DEDUP_REMOVED lines=16> */
.L_x_19:


//--------------------- .nv.global.init           --------------------------
	.section	.nv.global.init,"aw",@progbits
.nv.global.init:
	.type		$str,@object
	.size		$str,(.L_0 - $str)
$str:
        /*0000*/ 	.byte	0x42, 0x6c, 0x6f, 0x63, 0x6b, 0x20, 0x25, 0x64, 0x3a, 0x20, 0x73, 0x68, 0x61, 0x72, 0x65, 0x64
        /*0010*/ 	.byte	0x53, 0x75, 0x6d, 0x5b, 0x30, 0x5d, 0x20, 0x3d, 0x20, 0x25, 0x66, 0x0a, 0x00
.L_0:


//--------------------- .nv.shared._Z12reduce1DTo1DPdS_m --------------------------
	.section	.nv.shared._Z12reduce1DTo1DPdS_m,"aw",@nobits
	.sectionflags	@""
	.align	16
	.zero		1024


//--------------------- .nv.shared.reserved.0     --------------------------
	.section	.nv.shared.reserved.0,"aw",@nobits
	.weak		__nv_reservedSMEM_offset_0_alias
	.size		__nv_reservedSMEM_offset_0_alias, 0, 64
	.other		__nv_reservedSMEM_offset_0_alias,@"STO_CUDA_RESERVED_SHARED STV_DEFAULT"
__nv_reservedSMEM_offset_0_alias:
	.zero		0
	.zero		64


//--------------------- .nv.shared._Z12reduce2DTo1DPdS_mm --------------------------
	.section	.nv.shared._Z12reduce2DTo1DPdS_mm,"aw",@nobits
	.sectionflags	@""
	.align	16
	.zero		1024


//--------------------- .nv.shared._Z13sumZDimensionPdS_mmm --------------------------
	.section	.nv.shared._Z13sumZDimensionPdS_mmm,"aw",@nobits
	.sectionflags	@""
	.align	16
	.zero		1024


//--------------------- .nv.constant0._Z12reduce1DTo1DPdS_m --------------------------
	.section	.nv.constant0._Z12reduce1DTo1DPdS_m,"a",@progbits
	.sectionflags	@""
	.align	4
.nv.constant0._Z12reduce1DTo1DPdS_m:
	.zero		920


//--------------------- .nv.constant0._Z12reduce2DTo1DPdS_mm --------------------------
	.section	.nv.constant0._Z12reduce2DTo1DPdS_mm,"a",@progbits
	.sectionflags	@""
	.align	4
.nv.constant0._Z12reduce2DTo1DPdS_mm:
	.zero		928


//--------------------- .nv.constant0._Z13sumZDimensionPdS_mmm --------------------------
	.section	.nv.constant0._Z13sumZDimensionPdS_mmm,"a",@progbits
	.sectionflags	@""
	.align	4
.nv.constant0._Z13sumZDimensionPdS_mmm:
	.zero		936


//--------------------- SYMBOLS --------------------------

	.type		.nv.reservedSmem.offset0,@object
	.size		.nv.reservedSmem.offset0,0x4
	.type		.nv.reservedSmem.cap,@object
	.size		.nv.reservedSmem.cap,0x4
	.type		vprintf,@function
